	.target	sm_80

	.elftype	@"ET_EXEC"


//--------------------- .note.nv.tkinfo           --------------------------
	.section	.note.nv.tkinfo,"",@"SHT_NOTE"
	.sectionflags	@"SHF_NOTE_NV_TKINFO"
	.tkinfo
        /*0018*/ 	.word	0x00000002
        /*0030*/ 	.string	""
        /*0030*/ 	.string	"ptxas"
        /*0030*/ 	.string	"Cuda compilation tools, release 13.0, V13.0.88"
        /*0030*/ 	.string	"Build cuda_13.0.r13.0/compiler.36424714_0"
        /*0030*/ 	.string	"-v  -suppress-debug-info  -lineinfo  -arch sm_80 "



//--------------------- .note.nv.cuinfo           --------------------------
	.section	.note.nv.cuinfo,"",@"SHT_NOTE"
	.sectionflags	@"SHF_NOTE_NV_CUINFO"
        /*0018*/ 	.short	0x0002
        /*001a*/ 	.short	0x0050
        /*001c*/ 	.short	0x0082
	.zero		2


//--------------------- .nv.info                  --------------------------
	.section	.nv.info,"",@"SHT_CUDA_INFO"
	.align	4


	//----- nvinfo : EIATTR_REGCOUNT
	.align		4
        /*0000*/ 	.byte	0x04, 0x2f
        /*0002*/ 	.short	(.L_2 - .L_1)
	.align		4
.L_1:
        /*0004*/ 	.word	index@(attn_fwd)
        /*0008*/ 	.word	0x00000038


	//----- nvinfo : EIATTR_FRAME_SIZE
	.align		4
.L_2:
        /*000c*/ 	.byte	0x04, 0x11
        /*000e*/ 	.short	(.L_4 - .L_3)
	.align		4
.L_3:
        /*0010*/ 	.word	index@(attn_fwd)
        /*0014*/ 	.word	0x00000000


	//----- nvinfo : EIATTR_MIN_STACK_SIZE
	.align		4
.L_4:
        /*0018*/ 	.byte	0x04, 0x12
        /*001a*/ 	.short	(.L_6 - .L_5)
	.align		4
.L_5:
        /*001c*/ 	.word	index@(attn_fwd)
        /*0020*/ 	.word	0x00000000
.L_6:


//--------------------- .nv.info.attn_fwd         --------------------------
	.section	.nv.info.attn_fwd,"",@"SHT_CUDA_INFO"
	.sectionflags	@""
	.align	4


	//----- nvinfo : EIATTR_CUDA_API_VERSION
	.align		4
        /*0000*/ 	.byte	0x04, 0x37
        /*0002*/ 	.short	(.L_8 - .L_7)
.L_7:
        /*0004*/ 	.word	0x00000082


	//----- nvinfo : EIATTR_SW2861232_WAR
	.align		4
.L_8:
        /*0008*/ 	.byte	0x01, 0x35
	.zero		2


	//----- nvinfo : EIATTR_PARAM_CBANK
	.align		4
        /*000c*/ 	.byte	0x04, 0x0a
        /*000e*/ 	.short	(.L_10 - .L_9)
	.align		4
.L_9:
        /*0010*/ 	.word	index@(.nv.constant0.attn_fwd)
        /*0014*/ 	.short	0x0160
        /*0016*/ 	.short	0x0088


	//----- nvinfo : EIATTR_CBANK_PARAM_SIZE
	.align		4
.L_10:
        /*0018*/ 	.byte	0x03, 0x19
        /*001a*/ 	.short	0x0088


	//----- nvinfo : EIATTR_KPARAM_INFO
	.align		4
        /*001c*/ 	.byte	0x04, 0x17
        /*001e*/ 	.short	(.L_12 - .L_11)
.L_11:
        /*0020*/ 	.word	0x00000000
        /*0024*/ 	.short	0x0019
        /*0026*/ 	.short	0x0080
        /*0028*/ 	.byte	0x00, 0xf4, 0x21, 0x00


	//----- nvinfo : EIATTR_KPARAM_INFO
	.align		4
.L_12:
        /*002c*/ 	.byte	0x04, 0x17
        /*002e*/ 	.short	(.L_14 - .L_13)
.L_13:
        /*0030*/ 	.word	0x00000000
        /*0034*/ 	.short	0x0018
        /*0036*/ 	.short	0x0078
        /*0038*/ 	.byte	0x00, 0xf4, 0x21, 0x00


	//----- nvinfo : EIATTR_KPARAM_INFO
	.align		4
.L_14:
        /*003c*/ 	.byte	0x04, 0x17
        /*003e*/ 	.short	(.L_16 - .L_15)
.L_15:
        /*0040*/ 	.word	0x00000000
        /*0044*/ 	.short	0x0017
        /*0046*/ 	.short	0x0070
        /*0048*/ 	.byte	0x00, 0xf0, 0x11, 0x00


	//----- nvinfo : EIATTR_KPARAM_INFO
	.align		4
.L_16:
        /*004c*/ 	.byte	0x04, 0x17
        /*004e*/ 	.short	(.L_18 - .L_17)
.L_17:
        /*0050*/ 	.word	0x00000000
        /*0054*/ 	.short	0x0016
        /*0056*/ 	.short	0x006c
        /*0058*/ 	.byte	0x00, 0xf0, 0x11, 0x00


	//----- nvinfo : EIATTR_KPARAM_INFO
	.align		4
.L_18:
        /*005c*/ 	.byte	0x04, 0x17
        /*005e*/ 	.short	(.L_20 - .L_19)
.L_19:
        /*0060*/ 	.word	0x00000000
        /*0064*/ 	.short	0x0015
        /*0066*/ 	.short	0x0068
        /*0068*/ 	.byte	0x00, 0xf0, 0x11, 0x00


	//----- nvinfo : EIATTR_KPARAM_INFO
	.align		4
.L_20:
        /*006c*/ 	.byte	0x04, 0x17
        /*006e*/ 	.short	(.L_22 - .L_21)
.L_21:
        /*0070*/ 	.word	0x00000000
        /*0074*/ 	.short	0x0014
        /*0076*/ 	.short	0x0064
        /*0078*/ 	.byte	0x00, 0xf0, 0x11, 0x00


	//----- nvinfo : EIATTR_KPARAM_INFO
	.align		4
.L_22:
        /*007c*/ 	.byte	0x04, 0x17
        /*007e*/ 	.short	(.L_24 - .L_23)
.L_23:
        /*0080*/ 	.word	0x00000000
        /*0084*/ 	.short	0x0013
        /*0086*/ 	.short	0x0060
        /*0088*/ 	.byte	0x00, 0xf0, 0x11, 0x00


	//----- nvinfo : EIATTR_KPARAM_INFO
	.align		4
.L_24:
        /*008c*/ 	.byte	0x04, 0x17
        /*008e*/ 	.short	(.L_26 - .L_25)
.L_25:
        /*0090*/ 	.word	0x00000000
        /*0094*/ 	.short	0x0012
        /*0096*/ 	.short	0x005c
        /*0098*/ 	.byte	0x00, 0xf0, 0x11, 0x00


	//----- nvinfo : EIATTR_KPARAM_INFO
	.align		4
.L_26:
        /*009c*/ 	.byte	0x04, 0x17
        /*009e*/ 	.short	(.L_28 - .L_27)
.L_27:
        /*00a0*/ 	.word	0x00000000
        /*00a4*/ 	.short	0x0011
        /*00a6*/ 	.short	0x0058
        /*00a8*/ 	.byte	0x00, 0xf0, 0x11, 0x00


	//----- nvinfo : EIATTR_KPARAM_INFO
	.align		4
.L_28:
        /*00ac*/ 	.byte	0x04, 0x17
        /*00ae*/ 	.short	(.L_30 - .L_29)
.L_29:
        /*00b0*/ 	.word	0x00000000
        /*00b4*/ 	.short	0x0010
        /*00b6*/ 	.short	0x0054
        /*00b8*/ 	.byte	0x00, 0xf0, 0x11, 0x00


	//----- nvinfo : EIATTR_KPARAM_INFO
	.align		4
.L_30:
        /*00bc*/ 	.byte	0x04, 0x17
        /*00be*/ 	.short	(.L_32 - .L_31)
.L_31:
        /*00c0*/ 	.word	0x00000000
        /*00c4*/ 	.short	0x000f
        /*00c6*/ 	.short	0x0050
        /*00c8*/ 	.byte	0x00, 0xf0, 0x11, 0x00


	//----- nvinfo : EIATTR_KPARAM_INFO
	.align		4
.L_32:
        /*00cc*/ 	.byte	0x04, 0x17
        /*00ce*/ 	.short	(.L_34 - .L_33)
.L_33:
        /*00d0*/ 	.word	0x00000000
        /*00d4*/ 	.short	0x000e
        /*00d6*/ 	.short	0x004c
        /*00d8*/ 	.byte	0x00, 0xf0, 0x11, 0x00


	//----- nvinfo : EIATTR_KPARAM_INFO
	.align		4
.L_34:
        /*00dc*/ 	.byte	0x04, 0x17
        /*00de*/ 	.short	(.L_36 - .L_35)
.L_35:
        /*00e0*/ 	.word	0x00000000
        /*00e4*/ 	.short	0x000d
        /*00e6*/ 	.short	0x0048
        /*00e8*/ 	.byte	0x00, 0xf0, 0x11, 0x00


	//----- nvinfo : EIATTR_KPARAM_INFO
	.align		4
.L_36:
        /*00ec*/ 	.byte	0x04, 0x17
        /*00ee*/ 	.short	(.L_38 - .L_37)
.L_37:
        /*00f0*/ 	.word	0x00000000
        /*00f4*/ 	.short	0x000c
        /*00f6*/ 	.short	0x0044
        /*00f8*/ 	.byte	0x00, 0xf0, 0x11, 0x00


	//----- nvinfo : EIATTR_KPARAM_INFO
	.align		4
.L_38:
        /*00fc*/ 	.byte	0x04, 0x17
        /*00fe*/ 	.short	(.L_40 - .L_39)
.L_39:
        /*0100*/ 	.word	0x00000000
        /*0104*/ 	.short	0x000b
        /*0106*/ 	.short	0x0040
        /*0108*/ 	.byte	0x00, 0xf0, 0x11, 0x00


	//----- nvinfo : EIATTR_KPARAM_INFO
	.align		4
.L_40:
        /*010c*/ 	.byte	0x04, 0x17
        /*010e*/ 	.short	(.L_42 - .L_41)
.L_41:
        /*0110*/ 	.word	0x00000000
        /*0114*/ 	.short	0x000a
        /*0116*/ 	.short	0x003c
        /*0118*/ 	.byte	0x00, 0xf0, 0x11, 0x00


	//----- nvinfo : EIATTR_KPARAM_INFO
	.align		4
.L_42:
        /*011c*/ 	.byte	0x04, 0x17
        /*011e*/ 	.short	(.L_44 - .L_43)
.L_43:
        /*0120*/ 	.word	0x00000000
        /*0124*/ 	.short	0x0009
        /*0126*/ 	.short	0x0038
        /*0128*/ 	.byte	0x00, 0xf0, 0x11, 0x00


	//----- nvinfo : EIATTR_KPARAM_INFO
	.align		4
.L_44:
        /*012c*/ 	.byte	0x04, 0x17
        /*012e*/ 	.short	(.L_46 - .L_45)
.L_45:
        /*0130*/ 	.word	0x00000000
        /*0134*/ 	.short	0x0008
        /*0136*/ 	.short	0x0034
        /*0138*/ 	.byte	0x00, 0xf0, 0x11, 0x00


	//----- nvinfo : EIATTR_KPARAM_INFO
	.align		4
.L_46:
        /*013c*/ 	.byte	0x04, 0x17
        /*013e*/ 	.short	(.L_48 - .L_47)
.L_47:
        /*0140*/ 	.word	0x00000000
        /*0144*/ 	.short	0x0007
        /*0146*/ 	.short	0x0030
        /*0148*/ 	.byte	0x00, 0xf0, 0x11, 0x00


	//----- nvinfo : EIATTR_KPARAM_INFO
	.align		4
.L_48:
        /*014c*/ 	.byte	0x04, 0x17
        /*014e*/ 	.short	(.L_50 - .L_49)
.L_49:
        /*0150*/ 	.word	0x00000000
        /*0154*/ 	.short	0x0006
        /*0156*/ 	.short	0x002c
        /*0158*/ 	.byte	0x00, 0xf0, 0x11, 0x00


	//----- nvinfo : EIATTR_KPARAM_INFO
	.align		4
.L_50:
        /*015c*/ 	.byte	0x04, 0x17
        /*015e*/ 	.short	(.L_52 - .L_51)
.L_51:
        /*0160*/ 	.word	0x00000000
        /*0164*/ 	.short	0x0005
        /*0166*/ 	.short	0x0028
        /*0168*/ 	.byte	0x00, 0xf0, 0x11, 0x00


	//----- nvinfo : EIATTR_KPARAM_INFO
	.align		4
.L_52:
        /*016c*/ 	.byte	0x04, 0x17
        /*016e*/ 	.short	(.L_54 - .L_53)
.L_53:
        /*0170*/ 	.word	0x00000000
        /*0174*/ 	.short	0x0004
        /*0176*/ 	.short	0x0020
        /*0178*/ 	.byte	0x00, 0xf4, 0x21, 0x00


	//----- nvinfo : EIATTR_KPARAM_INFO
	.align		4
.L_54:
        /*017c*/ 	.byte	0x04, 0x17
        /*017e*/ 	.short	(.L_56 - .L_55)
.L_55:
        /*0180*/ 	.word	0x00000000
        /*0184*/ 	.short	0x0003
        /*0186*/ 	.short	0x0018
        /*0188*/ 	.byte	0x00, 0xf4, 0x21, 0x00


	//----- nvinfo : EIATTR_KPARAM_INFO
	.align		4
.L_56:
        /*018c*/ 	.byte	0x04, 0x17
        /*018e*/ 	.short	(.L_58 - .L_57)
.L_57:
        /*0190*/ 	.word	0x00000000
        /*0194*/ 	.short	0x0002
        /*0196*/ 	.short	0x0010
        /*0198*/ 	.byte	0x00, 0xf4, 0x21, 0x00


	//----- nvinfo : EIATTR_KPARAM_INFO
	.align		4
.L_58:
        /*019c*/ 	.byte	0x04, 0x17
        /*019e*/ 	.short	(.L_60 - .L_59)
.L_59:
        /*01a0*/ 	.word	0x00000000
        /*01a4*/ 	.short	0x0001
        /*01a6*/ 	.short	0x0008
        /*01a8*/ 	.byte	0x00, 0xf4, 0x21, 0x00


	//----- nvinfo : EIATTR_KPARAM_INFO
	.align		4
.L_60:
        /*01ac*/ 	.byte	0x04, 0x17
        /*01ae*/ 	.short	(.L_62 - .L_61)
.L_61:
        /*01b0*/ 	.word	0x00000000
        /*01b4*/ 	.short	0x0000
        /*01b6*/ 	.short	0x0000
        /*01b8*/ 	.byte	0x00, 0xf4, 0x21, 0x00


	//----- nvinfo : EIATTR_MAXREG_COUNT
	.align		4
.L_62:
        /*01bc*/ 	.byte	0x03, 0x1b
        /*01be*/ 	.short	0x00ff


	//----- nvinfo : EIATTR_NUM_BARRIERS
	.align		4
        /*01c0*/ 	.byte	0x02, 0x4c
        /*01c2*/ 	.byte	0x01
	.zero		1


	//----- nvinfo : EIATTR_MERCURY_ISA_VERSION
	.align		4
        /*01c4*/ 	.byte	0x03, 0x5f
        /*01c6*/ 	.short	0x0000


	//----- nvinfo : EIATTR_COOP_GROUP_MASK_REGIDS
	.align		4
        /*01c8*/ 	.byte	0x04, 0x29
        /*01ca*/ 	.short	(.L_64 - .L_63)


	//   ....[0]....
.L_63:
        /*01cc*/ 	.word	0xffffffff


	//   ....[1]....
        /*01d0*/ 	.word	0xffffffff


	//   ....[2]....
        /*01d4*/ 	.word	0xffffffff


	//   ....[3]....
        /*01d8*/ 	.word	0xffffffff


	//   ....[4]....
        /*01dc*/ 	.word	0xffffffff


	//   ....[5]....
        /*01e0*/ 	.word	0xffffffff


	//   ....[6]....
        /*01e4*/ 	.word	0xffffffff


	//   ....[7]....
        /*01e8*/ 	.word	0xffffffff


	//----- nvinfo : EIATTR_COOP_GROUP_INSTR_OFFSETS
	.align		4
.L_64:
        /*01ec*/ 	.byte	0x04, 0x28
        /*01ee*/ 	.short	(.L_66 - .L_65)


	//   ....[0]....
.L_65:
        /*01f0*/ 	.word	0x00000c60


	//   ....[1]....
        /*01f4*/ 	.word	0x00000cb0


	//   ....[2]....
        /*01f8*/ 	.word	0x00000cd0


	//   ....[3]....
        /*01fc*/ 	.word	0x00000cf0


	//   ....[4]....
        /*0200*/ 	.word	0x00000ff0


	//   ....[5]....
        /*0204*/ 	.word	0x00001000


	//   ....[6]....
        /*0208*/ 	.word	0x000010b0


	//   ....[7]....
        /*020c*/ 	.word	0x00001100


	//----- nvinfo : EIATTR_EXIT_INSTR_OFFSETS
	.align		4
.L_66:
        /*0210*/ 	.byte	0x04, 0x1c
        /*0212*/ 	.short	(.L_68 - .L_67)


	//   ....[0]....
.L_67:
        /*0214*/ 	.word	0x00001d50


	//   ....[1]....
        /*0218*/ 	.word	0x00001df0


	//----- nvinfo : EIATTR_REQNTID
	.align		4
.L_68:
        /*021c*/ 	.byte	0x04, 0x10
        /*021e*/ 	.short	(.L_70 - .L_69)
.L_69:
        /*0220*/ 	.word	0x00000080
        /*0224*/ 	.word	0x00000001
        /*0228*/ 	.word	0x00000001
.L_70:


//--------------------- .nv.callgraph             --------------------------
	.section	.nv.callgraph,"",@"SHT_CUDA_CALLGRAPH"
	.align	4
	.sectionentsize	8
	.align		4
        /*0000*/ 	.word	0x00000000
	.align		4
        /*0004*/ 	.word	0xffffffff
	.align		4
        /*0008*/ 	.word	0x00000000
	.align		4
        /*000c*/ 	.word	0xfffffffe
	.align		4
        /*0010*/ 	.word	0x00000000
	.align		4
        /*0014*/ 	.word	0xfffffffd
	.align		4
        /*0018*/ 	.word	0x00000000
	.align		4
        /*001c*/ 	.word	0xfffffffc


//--------------------- .nv.rel.action            --------------------------
	.section	.nv.rel.action,"",@"SHT_CUDA_RELOCINFO"
	.align	8
	.sectionentsize	8
        /*0000*/ 	.byte	0x73, 0x00, 0x00, 0x00, 0x00, 0x00, 0x00, 0x00, 0x00, 0x00, 0x00, 0x11, 0x25, 0x00, 0x05, 0x36


//--------------------- .nv.constant4             --------------------------
	.section	.nv.constant4,"a",@progbits
	.align	8
	.align		8
.nv.constant4:
        /*0000*/ 	.dword	_$_str


//--------------------- .nv.constant0.attn_fwd    --------------------------
	.section	.nv.constant0.attn_fwd,"a",@progbits
	.sectionflags	@""
	.align	4
.nv.constant0.attn_fwd:
	.zero		488


//--------------------- .text.attn_fwd            --------------------------
	.section	.text.attn_fwd,"ax",@progbits
	.sectioninfo	@"SHI_REGISTERS=56"
	.align	128
        .global         attn_fwd
        .type           attn_fwd,@function
        .size           attn_fwd,(.L_x_3 - attn_fwd)
        .other          attn_fwd,@"STO_CUDA_ENTRY STV_DEFAULT"
attn_fwd:
.text.attn_fwd:
[----:B------:R-:W-:Y:S02]  /*0000*/  IMAD.MOV.U32 R1, RZ, RZ, c[0x0][0x28] ;  /* 0x00000a00ff017624 */ /* 0x000fe400078e00ff */
[----:B------:R-:W0:Y:S01]  /*0010*/  S2R R7, SR_CTAID.X ;  /* 0x0000000000077919 */ /* 0x000e220000002500 */
[----:B------:R-:W-:Y:S01]  /*0020*/  IMAD.MOV.U32 R25, RZ, RZ, c[0x0][0x198] ;  /* 0x00006600ff197624 */ /* 0x000fe200078e00ff */
[----:B------:R-:W-:Y:S02]  /*0030*/  ULDC.64 UR6, c[0x0][0x118] ;  /* 0x0000460000067ab9 */ /* 0x000fe40000000a00 */
[----:B------:R-:W1:Y:S04]  /*0040*/  S2R R4, SR_TID.X ;  /* 0x0000000000047919 */ /* 0x000e680000002100 */
[----:B------:R-:W2:Y:S01]  /*0050*/  S2R R3, SR_CTAID.Y ;  /* 0x0000000000037919 */ /* 0x000ea20000002600 */
[----:B0-----:R-:W-:Y:S01]  /*0060*/  IMAD.SHL.U32 R7, R7, 0x40, RZ ;  /* 0x0000004007077824 */ /* 0x001fe200078e00ff */
[----:B-1----:R-:W-:-:S04]  /*0070*/  SHF.R.U32.HI R36, RZ, 0x6, R4 ;  /* 0x00000006ff247819 */ /* 0x002fc80000011604 */
[----:B------:R-:W-:Y:S01]  /*0080*/  LOP3.LUT R37, R7, 0x3f, R4, 0xf8, !PT ;  /* 0x0000003f07257812 */ /* 0x000fe200078ef804 */
[----:B--2---:R-:W-:Y:S01]  /*0090*/  IMAD R0, R3, c[0x0][0x190], RZ ;  /* 0x0000640003007a24 */ /* 0x004fe200078e02ff */
[----:B------:R-:W-:-:S03]  /*00a0*/  SGXT.U32 R36, R36, 0x1 ;  /* 0x000000012424781a */ /* 0x000fc60000000000 */
[----:B------:R-:W-:Y:S01]  /*00b0*/  IMAD R5, R37, c[0x0][0x194], RZ ;  /* 0x0000650025057a24 */ /* 0x000fe200078e02ff */
[----:B------:R-:W-:Y:S01]  /*00c0*/  SHF.L.U32 R2, R0, 0x1, RZ ;  /* 0x0000000100027819 */ /* 0x000fe200000006ff */
[----:B------:R-:W-:Y:S02]  /*00d0*/  IMAD R6, R36, c[0x0][0x198], RZ ;  /* 0x0000660024067a24 */ /* 0x000fe400078e02ff */
[----:B------:R-:W-:Y:S02]  /*00e0*/  IMAD.SHL.U32 R9, R5, 0x2, RZ ;  /* 0x0000000205097824 */ /* 0x000fe400078e00ff */
[----:B------:R-:W-:-:S03]  /*00f0*/  IMAD.HI R0, R0, 0x2, RZ ;  /* 0x0000000200007827 */ /* 0x000fc600078e02ff */
[----:B------:R-:W-:Y:S01]  /*0100*/  IADD3 R19, P0, P1, R9, c[0x0][0x160], R2 ;  /* 0x0000580009137a10 */ /* 0x000fe2000791e002 */
[----:B------:R-:W-:-:S04]  /*0110*/  IMAD.HI R5, R5, 0x2, RZ ;  /* 0x0000000205057827 */ /* 0x000fc800078e02ff */
[----:B------:R-:W-:Y:S01]  /*0120*/  IMAD R2, R25, 0x2, R6 ;  /* 0x0000000219027824 */ /* 0x000fe200078e0206 */
[----:B------:R-:W-:Y:S02]  /*0130*/  IADD3.X R23, R5, c[0x0][0x164], R0, P0, P1 ;  /* 0x0000590005177a10 */ /* 0x000fe400007e2400 */
[C---:B------:R-:W-:Y:S02]  /*0140*/  LEA R8, P0, R6.reuse, R19, 0x1 ;  /* 0x0000001306087211 */ /* 0x040fe400078008ff */
[C---:B------:R-:W-:Y:S02]  /*0150*/  LEA R0, R25.reuse, R2, 0x1 ;  /* 0x0000000219007211 */ /* 0x040fe400078e08ff */
[----:B------:R-:W-:Y:S02]  /*0160*/  LEA.HI.X.SX32 R9, R6, R23, 0x1, P0 ;  /* 0x0000001706097211 */ /* 0x000fe400000f0eff */
[-C--:B------:R-:W-:Y:S01]  /*0170*/  LEA R12, P0, R0, R19.reuse, 0x1 ;  /* 0x00000013000c7211 */ /* 0x080fe200078008ff */
[C---:B------:R-:W-:Y:S01]  /*0180*/  IMAD R5, R25.reuse, 0x2, R0 ;  /* 0x0000000219057824 */ /* 0x040fe200078e0200 */
[----:B------:R-:W-:Y:S01]  /*0190*/  LEA R10, P1, R2, R19, 0x1 ;  /* 0x00000013020a7211 */ /* 0x000fe200078208ff */
[----:B------:R0:W2:Y:S01]  /*01a0*/  LDG.E.U16 R6, [R8.64] ;  /* 0x0000000608067981 */ /* 0x0000a2000c1e1500 */
[-C--:B------:R-:W-:Y:S01]  /*01b0*/  LEA.HI.X.SX32 R13, R0, R23.reuse, 0x1, P0 ;  /* 0x00000017000d7211 */ /* 0x080fe200000f0eff */
[----:B------:R-:W-:Y:S01]  /*01c0*/  IMAD R0, R25, 0x2, R5 ;  /* 0x0000000219007824 */ /* 0x000fe200078e0205 */
[----:B------:R-:W-:-:S02]  /*01d0*/  LEA.HI.X.SX32 R11, R2, R23, 0x1, P1 ;  /* 0x00000017020b7211 */ /* 0x000fc400008f0eff */
[----:B------:R-:W-:Y:S01]  /*01e0*/  LEA R14, P0, R5, R19, 0x1 ;  /* 0x00000013050e7211 */ /* 0x000fe200078008ff */
[----:B------:R1:W3:Y:S01]  /*01f0*/  LDG.E.U16 R21, [R12.64] ;  /* 0x000000060c157981 */ /* 0x0002e2000c1e1500 */
[----:B------:R-:W-:Y:S02]  /*0200*/  LEA R2, R25, R0, 0x1 ;  /* 0x0000000019027211 */ /* 0x000fe400078e08ff */
[----:B------:R-:W-:Y:S01]  /*0210*/  LEA.HI.X.SX32 R15, R5, R23, 0x1, P0 ;  /* 0x00000017050f7211 */ /* 0x000fe200000f0eff */
[----:B------:R4:W5:Y:S01]  /*0220*/  LDG.E.U16 R20, [R10.64] ;  /* 0x000000060a147981 */ /* 0x000962000c1e1500 */
[C---:B------:R-:W-:Y:S01]  /*0230*/  LEA R16, P0, R0.reuse, R19, 0x1 ;  /* 0x0000001300107211 */ /* 0x040fe200078008ff */
[C---:B------:R-:W-:Y:S02]  /*0240*/  IMAD R5, R25.reuse, 0x2, R2 ;  /* 0x0000000219057824 */ /* 0x040fe400078e0202 */
[----:B------:R1:W3:Y:S01]  /*0250*/  LDG.E.U16 R22, [R14.64] ;  /* 0x000000060e167981 */ /* 0x0002e2000c1e1500 */
[----:B------:R-:W-:Y:S01]  /*0260*/  LEA.HI.X.SX32 R17, R0, R23, 0x1, P0 ;  /* 0x0000001700117211 */ /* 0x000fe200000f0eff */
[----:B------:R-:W-:Y:S01]  /*0270*/  IMAD R0, R25, 0x2, R5 ;  /* 0x0000000219007824 */ /* 0x000fe200078e0205 */
[----:B0-----:R-:W-:-:S02]  /*0280*/  LEA R8, P0, R2, R19, 0x1 ;  /* 0x0000001302087211 */ /* 0x001fc400078008ff */
[C---:B------:R-:W-:Y:S01]  /*0290*/  LEA R18, P1, R5.reuse, R19, 0x1 ;  /* 0x0000001305127211 */ /* 0x040fe200078208ff */
[----:B------:R-:W3:Y:S01]  /*02a0*/  LDG.E.U16 R16, [R16.64] ;  /* 0x0000000610107981 */ /* 0x000ee2000c1e1500 */
[----:B------:R-:W-:Y:S02]  /*02b0*/  LEA.HI.X.SX32 R9, R2, R23, 0x1, P0 ;  /* 0x0000001702097211 */ /* 0x000fe400000f0eff */
[C---:B----4-:R-:W-:Y:S02]  /*02c0*/  LEA R10, P0, R0.reuse, R19, 0x1 ;  /* 0x00000013000a7211 */ /* 0x050fe400078008ff */
[-C--:B------:R-:W-:Y:S01]  /*02d0*/  LEA.HI.X.SX32 R19, R5, R23.reuse, 0x1, P1 ;  /* 0x0000001705137211 */ /* 0x080fe200008f0eff */
[----:B------:R0:W4:Y:S01]  /*02e0*/  LDG.E.U16 R8, [R8.64] ;  /* 0x0000000608087981 */ /* 0x000122000c1e1500 */
[----:B------:R-:W-:-:S03]  /*02f0*/  LEA.HI.X.SX32 R11, R0, R23, 0x1, P0 ;  /* 0x00000017000b7211 */ /* 0x000fc600000f0eff */
[----:B------:R-:W4:Y:S04]  /*0300*/  LDG.E.U16 R18, [R18.64] ;  /* 0x0000000612127981 */ /* 0x000f28000c1e1500 */
[----:B------:R-:W4:Y:S01]  /*0310*/  LDG.E.U16 R10, [R10.64] ;  /* 0x000000060a0a7981 */ /* 0x000f22000c1e1500 */
[----:B------:R-:W-:Y:S02]  /*0320*/  SHF.R.S32.HI R35, RZ, 0x6, R4 ;  /* 0x00000006ff237819 */ /* 0x000fe40000011404 */
[----:B------:R-:W-:Y:S02]  /*0330*/  LOP3.LUT R0, R4, 0x3f, RZ, 0xc0, !PT ;  /* 0x0000003f04007812 */ /* 0x000fe400078ec0ff */
[----:B------:R-:W-:Y:S02]  /*0340*/  IADD3 R34, R7, 0x40, RZ ;  /* 0x0000004007227810 */ /* 0x000fe40007ffe0ff */
[----:B------:R-:W-:-:S02]  /*0350*/  SGXT R35, R35, 0x1 ;  /* 0x000000012323781a */ /* 0x000fc40000000200 */
[----:B------:R-:W-:Y:S02]  /*0360*/  SHF.L.U32 R0, R0, 0x1, RZ ;  /* 0x0000000100007819 */ /* 0x000fe400000006ff */
[----:B------:R-:W-:Y:S02]  /*0370*/  ISETP.GE.AND P0, PT, R34, 0x1, PT ;  /* 0x000000012200780c */ /* 0x000fe40003f06270 */
[----:B------:R-:W-:-:S04]  /*0380*/  LOP3.LUT R35, R0, 0x90, R35, 0x78, !PT ;  /* 0x0000009000237812 */ /* 0x000fc800078e7823 */
[C---:B------:R-:W-:Y:S02]  /*0390*/  LOP3.LUT R5, R35.reuse, 0x20, RZ, 0x3c, !PT ;  /* 0x0000002023057812 */ /* 0x040fe400078e3cff */
[C---:B-1----:R-:W-:Y:S02]  /*03a0*/  LOP3.LUT R15, R35.reuse, 0x40, RZ, 0x3c, !PT ;  /* 0x00000040230f7812 */ /* 0x042fe400078e3cff */
[----:B0-----:R-:W-:Y:S01]  /*03b0*/  LOP3.LUT R9, R35, 0x60, RZ, 0x3c, !PT ;  /* 0x0000006023097812 */ /* 0x001fe200078e3cff */
[----:B------:R-:W-:Y:S01]  /*03c0*/  IMAD.MOV.U32 R25, RZ, RZ, -0x800000 ;  /* 0xff800000ff197424 */ /* 0x000fe200078e00ff */
[----:B------:R-:W-:Y:S01]  /*03d0*/  MOV R0, 0x3f800000 ;  /* 0x3f80000000007802 */ /* 0x000fe20000000f00 */
[----:B------:R-:W-:Y:S01]  /*03e0*/  IMAD.MOV.U32 R2, RZ, RZ, 0x3f800000 ;  /* 0x3f800000ff027424 */ /* 0x000fe200078e00ff */
[----:B------:R-:W-:Y:S01]  /*03f0*/  CS2R R12, SRZ ;  /* 0x00000000000c7805 */ /* 0x000fe2000001ff00 */
[----:B------:R-:W-:Y:S01]  /*0400*/  IMAD.MOV.U32 R24, RZ, RZ, -0x800000 ;  /* 0xff800000ff187424 */ /* 0x000fe200078e00ff */
[C---:B------:R-:W-:Y:S01]  /*0410*/  LOP3.LUT R38, R4.reuse, 0x60, RZ, 0xc0, !PT ;  /* 0x0000006004267812 */ /* 0x040fe200078ec0ff */
[----:B--2---:R0:W-:Y:S02]  /*0420*/  STS.U16 [R35], R6 ;  /* 0x0000000623007388 */ /* 0x0041e40000000400 */
[----:B0-----:R-:W-:-:S02]  /*0430*/  IMAD.SHL.U32 R6, R4, 0x2, RZ ;  /* 0x0000000204067824 */ /* 0x001fc400078e00ff */
[----:B---3--:R-:W-:Y:S04]  /*0440*/  STS.U16 [R35+0x400], R16 ;  /* 0x0004001023007388 */ /* 0x008fe80000000400 */
[----:B-----5:R-:W-:Y:S04]  /*0450*/  STS.U16 [R5+0x100], R20 ;  /* 0x0001001405007388 */ /* 0x020fe80000000400 */
[----:B----4-:R0:W-:Y:S04]  /*0460*/  STS.U16 [R5+0x500], R8 ;  /* 0x0005000805007388 */ /* 0x0101e80000000400 */
[----:B------:R-:W-:Y:S04]  /*0470*/  STS.U16 [R15+0x200], R21 ;  /* 0x000200150f007388 */ /* 0x000fe80000000400 */
[----:B------:R1:W-:Y:S01]  /*0480*/  STS.U16 [R15+0x600], R18 ;  /* 0x000600120f007388 */ /* 0x0003e20000000400 */
[----:B0-----:R-:W-:-:S03]  /*0490*/  LOP3.LUT R5, R4, 0x7, RZ, 0xc0, !PT ;  /* 0x0000000704057812 */ /* 0x001fc600078ec0ff */
[----:B------:R-:W-:Y:S04]  /*04a0*/  STS.U16 [R9+0x300], R22 ;  /* 0x0003001609007388 */ /* 0x000fe80000000400 */
[----:B------:R0:W-:Y:S01]  /*04b0*/  STS.U16 [R9+0x700], R10 ;  /* 0x0007000a09007388 */ /* 0x0001e20000000400 */
[----:B-1----:R-:W-:Y:S01]  /*04c0*/  CS2R R14, SRZ ;  /* 0x00000000000e7805 */ /* 0x002fe2000001ff00 */
[----:B0-----:R-:W-:Y:S01]  /*04d0*/  CS2R R8, SRZ ;  /* 0x0000000000087805 */ /* 0x001fe2000001ff00 */
[----:B------:R-:W-:Y:S01]  /*04e0*/  CS2R R10, SRZ ;  /* 0x00000000000a7805 */ /* 0x000fe2000001ff00 */
[----:B------:R-:W-:Y:S05]  /*04f0*/  @!P0 BRA `(.L_x_0) ;  /* 0x00000cf000008947 */ /* 0x000fea0003800000 */
[C---:B------:R-:W-:Y:S01]  /*0500*/  LOP3.LUT R9, R4.reuse, 0xf, RZ, 0xc0, !PT ;  /* 0x0000000f04097812 */ /* 0x040fe200078ec0ff */
[----:B------:R-:W-:Y:S01]  /*0510*/  IMAD R0, R3, c[0x0][0x1a0], RZ ;  /* 0x0000680003007a24 */ /* 0x000fe200078e02ff */
[----:B------:R-:W-:Y:S01]  /*0520*/  SHF.L.U32 R11, R5, 0x4, RZ ;  /* 0x00000004050b7819 */ /* 0x000fe200000006ff */
[----:B------:R-:W-:Y:S01]  /*0530*/  IMAD R2, R3, c[0x0][0x1b0], RZ ;  /* 0x00006c0003027a24 */ /* 0x000fe200078e02ff */
[----:B------:R-:W-:Y:S01]  /*0540*/  LOP3.LUT R18, R4, 0x10, RZ, 0xc0, !PT ;  /* 0x0000001004127812 */ /* 0x000fe200078ec0ff */
[----:B------:R-:W-:Y:S01]  /*0550*/  IMAD R10, R9, c[0x0][0x1a8], RZ ;  /* 0x00006a00090a7a24 */ /* 0x000fe200078e02ff */
[----:B------:R-:W-:Y:S01]  /*0560*/  LOP3.LUT R17, R11, 0x60, R4, 0x78, !PT ;  /* 0x000000600b117812 */ /* 0x000fe200078e7804 */
[----:B------:R-:W-:Y:S01]  /*0570*/  IMAD R13, R9, c[0x0][0x1b4], RZ ;  /* 0x00006d00090d7a24 */ /* 0x000fe200078e02ff */
[----:B------:R-:W-:Y:S01]  /*0580*/  LEA R28, R5, R18, 0x1 ;  /* 0x00000012051c7211 */ /* 0x000fe200078e08ff */
[----:B------:R-:W-:Y:S01]  /*0590*/  IMAD.SHL.U32 R8, R0, 0x2, RZ ;  /* 0x0000000200087824 */ /* 0x000fe200078e00ff */
[----:B------:R-:W-:Y:S01]  /*05a0*/  LOP3.LUT R17, R17, 0x10, R6, 0x78, !PT ;  /* 0x0000001011117812 */ /* 0x000fe200078e7806 */
[----:B------:R-:W-:Y:S01]  /*05b0*/  IMAD.SHL.U32 R9, R10, 0x2, RZ ;  /* 0x000000020a097824 */ /* 0x000fe200078e00ff */
[----:B------:R-:W-:Y:S01]  /*05c0*/  SHF.R.U32.HI R16, RZ, 0x2, R4 ;  /* 0x00000002ff107819 */ /* 0x000fe20000011604 */
[----:B------:R-:W-:Y:S01]  /*05d0*/  IMAD.SHL.U32 R12, R2, 0x2, RZ ;  /* 0x00000002020c7824 */ /* 0x000fe200078e00ff */
[----:B------:R-:W-:Y:S01]  /*05e0*/  LEA R28, R28, R17, 0x6 ;  /* 0x000000111c1c7211 */ /* 0x000fe200078e30ff */
[----:B------:R-:W-:Y:S01]  /*05f0*/  IMAD.SHL.U32 R15, R13, 0x2, RZ ;  /* 0x000000020d0f7824 */ /* 0x000fe200078e00ff */
[----:B------:R-:W-:Y:S01]  /*0600*/  IADD3 R51, P0, P1, R9, c[0x0][0x168], R8 ;  /* 0x00005a0009337a10 */ /* 0x000fe2000791e008 */
[----:B------:R-:W-:Y:S01]  /*0610*/  IMAD.HI R0, R0, 0x2, RZ ;  /* 0x0000000200007827 */ /* 0x000fe200078e02ff */
[----:B------:R-:W-:Y:S01]  /*0620*/  SHF.R.S32.HI R9, RZ, 0x2, R4 ;  /* 0x00000002ff097819 */ /* 0x000fe20000011404 */
[----:B------:R-:W-:Y:S01]  /*0630*/  UMOV UR4, URZ ;  /* 0x0000003f00047c82 */ /* 0x000fe20008000000 */
[----:B------:R-:W-:Y:S01]  /*0640*/  IADD3 R12, P2, P3, R15, c[0x0][0x170], R12 ;  /* 0x00005c000f0c7a10 */ /* 0x000fe20007b5e00c */
[----:B------:R-:W-:Y:S01]  /*0650*/  IMAD.HI R11, R10, 0x2, RZ ;  /* 0x000000020a0b7827 */ /* 0x000fe200078e02ff */
[----:B------:R-:W-:Y:S01]  /*0660*/  SGXT R9, R9, 0x1 ;  /* 0x000000010909781a */ /* 0x000fe20000000200 */
[----:B------:R-:W-:Y:S01]  /*0670*/  UMOV UR5, URZ ;  /* 0x0000003f00057c82 */ /* 0x000fe20008000000 */
[----:B------:R-:W-:Y:S01]  /*0680*/  MOV R10, c[0x0][0x1b8] ;  /* 0x00006e00000a7a02 */ /* 0x000fe20000000f00 */
[----:B------:R-:W-:Y:S01]  /*0690*/  IMAD.HI R8, R2, 0x2, RZ ;  /* 0x0000000202087827 */ /* 0x000fe200078e02ff */
[----:B------:R-:W-:-:S02]  /*06a0*/  IADD3.X R15, R11, c[0x0][0x16c], R0, P0, P1 ;  /* 0x00005b000b0f7a10 */ /* 0x000fc400007e2400 */
[----:B------:R-:W-:Y:S01]  /*06b0*/  SHF.R.U32.HI R0, RZ, 0x4, R4 ;  /* 0x00000004ff007819 */ /* 0x000fe20000011604 */
[----:B------:R-:W-:Y:S01]  /*06c0*/  IMAD.HI R13, R13, 0x2, RZ ;  /* 0x000000020d0d7827 */ /* 0x000fe200078e02ff */
[----:B------:R-:W-:Y:S02]  /*06d0*/  LOP3.LUT R11, R9, 0x90, RZ, 0xc0, !PT ;  /* 0x00000090090b7812 */ /* 0x000fe400078ec0ff */
[----:B------:R-:W-:Y:S01]  /*06e0*/  SGXT.U32 R0, R0, 0x3 ;  /* 0x000000030000781a */ /* 0x000fe20000000000 */
[----:B------:R-:W-:Y:S01]  /*06f0*/  IMAD.MOV.U32 R17, RZ, RZ, c[0x0][0x1a4] ;  /* 0x00006900ff117624 */ /* 0x000fe200078e00ff */
[----:B------:R-:W-:Y:S01]  /*0700*/  LOP3.LUT R29, R4, 0x3, RZ, 0xc0, !PT ;  /* 0x00000003041d7812 */ /* 0x000fe200078ec0ff */
[----:B------:R-:W-:Y:S01]  /*0710*/  IMAD.MOV.U32 R44, RZ, RZ, -0x800000 ;  /* 0xff800000ff2c7424 */ /* 0x000fe200078e00ff */
[----:B------:R-:W-:Y:S01]  /*0720*/  IADD3.X R13, R13, c[0x0][0x174], R8, P2, P3 ;  /* 0x00005d000d0d7a10 */ /* 0x000fe200017e6408 */
[C---:B------:R-:W-:Y:S01]  /*0730*/  IMAD R2, R0.reuse, c[0x0][0x1a4], RZ ;  /* 0x0000690000027a24 */ /* 0x040fe200078e02ff */
[----:B------:R-:W-:Y:S01]  /*0740*/  SHF.R.U32.HI R14, RZ, 0x1, R38 ;  /* 0x00000001ff0e7819 */ /* 0x000fe20000011626 */
[----:B------:R-:W-:Y:S01]  /*0750*/  IMAD R9, R0, c[0x0][0x1b8], RZ ;  /* 0x00006e0000097a24 */ /* 0x000fe200078e02ff */
[----:B------:R-:W-:Y:S01]  /*0760*/  SGXT.U32 R16, R16, 0x3 ;  /* 0x000000031010781a */ /* 0x000fe20000000000 */
[----:B------:R-:W-:Y:S01]  /*0770*/  IMAD R0, R17, 0x8, R2 ;  /* 0x0000000811007824 */ /* 0x000fe200078e0202 */
[----:B------:R-:W-:Y:S01]  /*0780*/  LOP3.LUT R11, R11, 0x10, R6, 0x78, !PT ;  /* 0x000000100b0b7812 */ /* 0x000fe200078e7806 */
[----:B------:R-:W-:Y:S01]  /*0790*/  IMAD R30, R29, 0x2, R18 ;  /* 0x000000021d1e7824 */ /* 0x000fe200078e0212 */
[----:B------:R-:W-:Y:S01]  /*07a0*/  LEA R8, R10, R9, 0x3 ;  /* 0x000000090a087211 */ /* 0x000fe200078e18ff */
[----:B------:R-:W-:Y:S01]  /*07b0*/  IMAD.MOV.U32 R32, RZ, RZ, RZ ;  /* 0x000000ffff207224 */ /* 0x000fe200078e00ff */
[-C--:B------:R-:W-:Y:S01]  /*07c0*/  LEA R52, P0, R2, R51.reuse, 0x1 ;  /* 0x0000003302347211 */ /* 0x080fe200078008ff */
[----:B------:R-:W-:Y:S01]  /*07d0*/  IMAD.U32 R30, R30, 0x10, R11 ;  /* 0x000000101e1e7824 */ /* 0x000fe200078e000b */
[----:B------:R-:W-:Y:S01]  /*07e0*/  LEA R50, P1, R0, R51, 0x1 ;  /* 0x0000003300327211 */ /* 0x000fe200078208ff */
[----:B------:R-:W-:Y:S01]  /*07f0*/  IMAD.MOV.U32 R39, RZ, RZ, -0x800000 ;  /* 0xff800000ff277424 */ /* 0x000fe200078e00ff */
[-C--:B------:R-:W-:Y:S01]  /*0800*/  LEA R42, P2, R9, R12.reuse, 0x1 ;  /* 0x0000000c092a7211 */ /* 0x080fe200078408ff */
[----:B------:R-:W-:Y:S01]  /*0810*/  CS2R R10, SRZ ;  /* 0x00000000000a7805 */ /* 0x000fe2000001ff00 */
[----:B------:R-:W-:-:S02]  /*0820*/  LEA R40, P3, R8, R12, 0x1 ;  /* 0x0000000c08287211 */ /* 0x000fc400078608ff */
[----:B------:R-:W-:Y:S02]  /*0830*/  LOP3.LUT R7, R7, R14, R16, 0xfe, !PT ;  /* 0x0000000e07077212 */ /* 0x000fe400078efe10 */
[-C--:B------:R-:W-:Y:S01]  /*0840*/  LEA.HI.X.SX32 R53, R2, R15.reuse, 0x1, P0 ;  /* 0x0000000f02357211 */ /* 0x080fe200000f0eff */
[----:B------:R-:W-:Y:S01]  /*0850*/  IMAD.MOV.U32 R2, RZ, RZ, 0x3f800000 ;  /* 0x3f800000ff027424 */ /* 0x000fe200078e00ff */
[----:B------:R-:W-:Y:S02]  /*0860*/  LEA.HI.X.SX32 R51, R0, R15, 0x1, P1 ;  /* 0x0000000f00337211 */ /* 0x000fe400008f0eff */
[-C--:B------:R-:W-:Y:S01]  /*0870*/  LEA.HI.X.SX32 R43, R9, R13.reuse, 0x1, P2 ;  /* 0x0000000d092b7211 */ /* 0x080fe200010f0eff */
[----:B------:R-:W-:Y:S01]  /*0880*/  CS2R R14, SRZ ;  /* 0x00000000000e7805 */ /* 0x000fe2000001ff00 */
[----:B------:R-:W-:Y:S02]  /*0890*/  LEA.HI.X.SX32 R41, R8, R13, 0x1, P3 ;  /* 0x0000000d08297211 */ /* 0x000fe400018f0eff */
[----:B------:R-:W-:Y:S01]  /*08a0*/  MOV R31, RZ ;  /* 0x000000ff001f7202 */ /* 0x000fe20000000f00 */
[----:B------:R-:W-:Y:S01]  /*08b0*/  CS2R R12, SRZ ;  /* 0x00000000000c7805 */ /* 0x000fe2000001ff00 */
[----:B------:R-:W-:Y:S01]  /*08c0*/  MOV R0, 0x3f800000 ;  /* 0x3f80000000007802 */ /* 0x000fe20000000f00 */
[----:B------:R-:W-:Y:S01]  /*08d0*/  CS2R R8, SRZ ;  /* 0x0000000000087805 */ /* 0x000fe2000001ff00 */
[----:B------:R-:W-:-:S02]  /*08e0*/  LOP3.LUT R33, R7, 0x8, RZ, 0xfc, !PT ;  /* 0x0000000807217812 */ /* 0x000fc400078efcff */
.L_x_1:
[----:B------:R-:W-:-:S04]  /*08f0*/  IMAD.WIDE R24, R31, 0x2, R50 ;  /* 0x000000021f187825 */ /* 0x000fc800078e0232 */
[----:B------:R-:W-:Y:S02]  /*0900*/  IMAD.WIDE R20, R31, 0x2, R52 ;  /* 0x000000021f147825 */ /* 0x000fe400078e0234 */
[----:B------:R-:W2:Y:S04]  /*0910*/  LDG.E.U16 R24, [R24.64] ;  /* 0x0000000618187981 */ /* 0x000ea8000c1e1500 */
[----:B------:R-:W3:Y:S04]  /*0920*/  LDG.E.U16 R45, [R20.64] ;  /* 0x00000006142d7981 */ /* 0x000ee8000c1e1500 */
[----:B------:R-:W-:Y:S01]  /*0930*/  BAR.SYNC.DEFER_BLOCKING 0x0 ;  /* 0x0000000000007b1d */ /* 0x000fe20000010000 */
[----:B------:R-:W-:-:S04]  /*0940*/  IMAD.WIDE R46, R32, 0x2, R42 ;  /* 0x00000002202e7825 */ /* 0x000fc800078e022a */
[----:B------:R-:W-:Y:S01]  /*0950*/  IMAD.WIDE R48, R32, 0x2, R40 ;  /* 0x0000000220307825 */ /* 0x000fe200078e0228 */
[----:B--2---:R-:W-:Y:S04]  /*0960*/  STS.U16 [R35+0x900], R24 ;  /* 0x0009001823007388 */ /* 0x004fe80000000400 */
[----:B---3--:R-:W-:Y:S04]  /*0970*/  STS.U16 [R35+0x800], R45 ;  /* 0x0008002d23007388 */ /* 0x008fe80000000400 */
[----:B------:R-:W-:Y:S06]  /*0980*/  BAR.SYNC.DEFER_BLOCKING 0x0 ;  /* 0x0000000000007b1d */ /* 0x000fec0000010000 */
[----:B------:R-:W2:Y:S04]  /*0990*/  LDG.E.U16 R46, [R46.64] ;  /* 0x000000062e2e7981 */ /* 0x000ea8000c1e1500 */
[----:B------:R-:W3:Y:S04]  /*09a0*/  LDG.E.U16 R48, [R48.64] ;  /* 0x0000000630307981 */ /* 0x000ee8000c1e1500 */
[----:B------:R-:W-:Y:S04]  /*09b0*/  LDSM.16.MT88.4 R16, [R28] ;  /* 0x000000001c10783b */ /* 0x000fe80000004200 */
[----:B------:R-:W0:Y:S04]  /*09c0*/  LDSM.16.M88.4 R20, [R30+0x800] ;  /* 0x000800001e14783b */ /* 0x000e280000000200 */
[----:B------:R-:W-:Y:S01]  /*09d0*/  BAR.SYNC.DEFER_BLOCKING 0x0 ;  /* 0x0000000000007b1d */ /* 0x000fe20000010000 */
[C---:B0-----:R-:W-:Y:S08]  /*09e0*/  HMMA.16816.F32 R24, R16.reuse, R20, RZ ;  /* 0x000000141018723c */ /* 0x041ff000000018ff */
[----:B------:R-:W-:Y:S07]  /*09f0*/  HMMA.16816.F32 R16, R16, R22, RZ ;  /* 0x000000161010723c */ /* 0x000fee00000018ff */
[----:B------:R-:W-:-:S04]  /*0a00*/  LEA R22, P1, R29, UR4, 0x1 ;  /* 0x000000041d167c11 */ /* 0x000fc8000f8208ff */
[----:B------:R-:W-:Y:S01]  /*0a10*/  IADD3 R20, P2, R22, 0x8, RZ ;  /* 0x0000000816147810 */ /* 0x000fe20007f5e0ff */
[----:B------:R-:W-:-:S03]  /*0a20*/  IMAD.X R21, RZ, RZ, UR5, P1 ;  /* 0x00000005ff157e24 */ /* 0x000fc600088e06ff */
[-C--:B------:R-:W-:Y:S01]  /*0a30*/  ISETP.GT.U32.AND P0, PT, R20, R7.reuse, PT ;  /* 0x000000071400720c */ /* 0x080fe20003f04070 */
[----:B------:R-:W-:Y:S01]  /*0a40*/  IMAD.X R20, RZ, RZ, R21, P2 ;  /* 0x000000ffff147224 */ /* 0x000fe200010e0615 */
[CC--:B------:R-:W-:Y:S02]  /*0a50*/  ISETP.GT.U32.AND P1, PT, R22.reuse, R7.reuse, PT ;  /* 0x000000071600720c */ /* 0x0c0fe40003f24070 */
[----:B------:R-:W-:Y:S02]  /*0a60*/  ISETP.GE.U32.AND P2, PT, R22, R7, PT ;  /* 0x000000071600720c */ /* 0x000fe40003f46070 */
[----:B------:R-:W-:Y:S02]  /*0a70*/  ISETP.GT.U32.AND.EX P0, PT, R20, RZ, PT, P0 ;  /* 0x000000ff1400720c */ /* 0x000fe40003f04100 */
[C---:B------:R-:W-:Y:S02]  /*0a80*/  IADD3 R20, P5, R22.reuse, 0x9, RZ ;  /* 0x0000000916147810 */ /* 0x040fe40007fbe0ff */
[----:B------:R-:W-:-:S02]  /*0a90*/  ISETP.GT.U32.AND P3, PT, R22, R33, PT ;  /* 0x000000211600720c */ /* 0x000fc40003f64070 */
[----:B------:R-:W-:Y:S02]  /*0aa0*/  ISETP.GE.U32.AND P4, PT, R22, R33, PT ;  /* 0x000000211600720c */ /* 0x000fe40003f86070 */
[----:B------:R-:W-:Y:S02]  /*0ab0*/  IADD3.X R22, RZ, R21, RZ, P5, !PT ;  /* 0x00000015ff167210 */ /* 0x000fe40002ffe4ff */
[C---:B------:R-:W-:Y:S02]  /*0ac0*/  ISETP.GT.U32.AND.EX P1, PT, R21.reuse, RZ, PT, P1 ;  /* 0x000000ff1500720c */ /* 0x040fe40003f24110 */
[C---:B------:R-:W-:Y:S02]  /*0ad0*/  ISETP.GE.U32.AND.EX P2, PT, R21.reuse, RZ, PT, P2 ;  /* 0x000000ff1500720c */ /* 0x040fe40003f46120 */
[C---:B------:R-:W-:Y:S02]  /*0ae0*/  ISETP.GT.U32.AND.EX P3, PT, R21.reuse, RZ, PT, P3 ;  /* 0x000000ff1500720c */ /* 0x040fe40003f64130 */
[----:B------:R-:W-:Y:S01]  /*0af0*/  ISETP.GE.U32.AND.EX P4, PT, R21, RZ, PT, P4 ;  /* 0x000000ff1500720c */ /* 0x000fe20003f86140 */
[----:B------:R-:W-:Y:S01]  /*0b00*/  FMUL R21, R25, c[0x0][0x188] ;  /* 0x0000620019157a20 */ /* 0x000fe20000400000 */
[----:B------:R-:W-:-:S02]  /*0b10*/  ISETP.GT.U32.AND P5, PT, R20, R7, PT ;  /* 0x000000071400720c */ /* 0x000fc40003fa4070 */
[----:B------:R-:W-:Y:S01]  /*0b20*/  ISETP.GT.U32.AND P6, PT, R20, R33, PT ;  /* 0x000000211400720c */ /* 0x000fe20003fc4070 */
[----:B------:R-:W-:Y:S01]  /*0b30*/  FMUL R20, R24, c[0x0][0x188] ;  /* 0x0000620018147a20 */ /* 0x000fe20000400000 */
[----:B------:R-:W-:Y:S01]  /*0b40*/  FSEL R21, R21, -INF , !P2 ;  /* 0xff80000015157808 */ /* 0x000fe20005000000 */
[----:B------:R-:W-:-:S03]  /*0b50*/  FMUL R16, R16, c[0x0][0x188] ;  /* 0x0000620010107a20 */ /* 0x000fc60000400000 */
[----:B------:R-:W-:Y:S01]  /*0b60*/  FSEL R20, R20, -INF , !P1 ;  /* 0xff80000014147808 */ /* 0x000fe20004800000 */
[----:B------:R-:W-:Y:S01]  /*0b70*/  FMUL R17, R17, c[0x0][0x188] ;  /* 0x0000620011117a20 */ /* 0x000fe20000400000 */
[C---:B------:R-:W-:Y:S02]  /*0b80*/  ISETP.GT.U32.AND.EX P5, PT, R22.reuse, RZ, PT, P5 ;  /* 0x000000ff1600720c */ /* 0x040fe40003fa4150 */
[----:B------:R-:W-:Y:S02]  /*0b90*/  ISETP.GT.U32.AND.EX P6, PT, R22, RZ, PT, P6 ;  /* 0x000000ff1600720c */ /* 0x000fe40003fc4160 */
[----:B------:R-:W-:Y:S02]  /*0ba0*/  FSEL R22, R16, -INF , !P0 ;  /* 0xff80000010167808 */ /* 0x000fe40004000000 */
[----:B------:R-:W-:Y:S01]  /*0bb0*/  FMNMX R23, R20, R21, !PT ;  /* 0x0000001514177209 */ /* 0x000fe20007800000 */
[----:B------:R-:W-:Y:S01]  /*0bc0*/  FMUL R27, R27, c[0x0][0x188] ;  /* 0x000062001b1b7a20 */ /* 0x000fe20000400000 */
[----:B------:R-:W-:Y:S01]  /*0bd0*/  FSEL R16, R17, -INF , !P5 ;  /* 0xff80000011107808 */ /* 0x000fe20006800000 */
[----:B------:R-:W-:Y:S01]  /*0be0*/  FMUL R17, R26, c[0x0][0x188] ;  /* 0x000062001a117a20 */ /* 0x000fe20000400000 */
[----:B------:R-:W-:-:S04]  /*0bf0*/  FMNMX R23, R22, R23, !PT ;  /* 0x0000001716177209 */ /* 0x000fc80007800000 */
[----:B------:R-:W-:Y:S01]  /*0c00*/  FMNMX R24, R16, R23, !PT ;  /* 0x0000001710187209 */ /* 0x000fe20007800000 */
[----:B------:R-:W-:Y:S01]  /*0c10*/  FMUL R23, R18, c[0x0][0x188] ;  /* 0x0000620012177a20 */ /* 0x000fe20000400000 */
[----:B------:R-:W-:Y:S02]  /*0c20*/  FSEL R17, R17, -INF , !P3 ;  /* 0xff80000011117808 */ /* 0x000fe40005800000 */
[----:B------:R-:W-:Y:S01]  /*0c30*/  FSEL R18, R27, -INF , !P4 ;  /* 0xff8000001b127808 */ /* 0x000fe20006000000 */
[----:B------:R-:W-:Y:S01]  /*0c40*/  FMUL R19, R19, c[0x0][0x188] ;  /* 0x0000620013137a20 */ /* 0x000fe20000400000 */
[----:B------:R-:W-:Y:S01]  /*0c50*/  FSEL R23, R23, -INF , !P1 ;  /* 0xff80000017177808 */ /* 0x000fe20004800000 */
[----:B------:R-:W0:Y:S01]  /*0c60*/  SHFL.BFLY PT, R25, R24, 0x2, 0x1f ;  /* 0x0c401f0018197f89 */ /* 0x000e2200000e0000 */
[----:B------:R-:W-:Y:S02]  /*0c70*/  FMNMX R26, R17, R18, !PT ;  /* 0x00000012111a7209 */ /* 0x000fe40007800000 */
[----:B------:R-:W-:-:S02]  /*0c80*/  FSEL R19, R19, -INF , !P6 ;  /* 0xff80000013137808 */ /* 0x000fc40007000000 */
[----:B------:R-:W-:-:S04]  /*0c90*/  FMNMX R26, R23, R26, !PT ;  /* 0x0000001a171a7209 */ /* 0x000fc80007800000 */
[----:B------:R-:W-:-:S05]  /*0ca0*/  FMNMX R26, R19, R26, !PT ;  /* 0x0000001a131a7209 */ /* 0x000fca0007800000 */
[----:B------:R-:W1:Y:S01]  /*0cb0*/  SHFL.BFLY PT, R27, R26, 0x2, 0x1f ;  /* 0x0c401f001a1b7f89 */ /* 0x000e6200000e0000 */
[----:B0-----:R-:W-:-:S05]  /*0cc0*/  FMNMX R45, R24, R25, !PT ;  /* 0x00000019182d7209 */ /* 0x001fca0007800000 */
[----:B------:R-:W0:Y:S01]  /*0cd0*/  SHFL.BFLY PT, R25, R45, 0x1, 0x1f ;  /* 0x0c201f002d197f89 */ /* 0x000e2200000e0000 */
[----:B-1----:R-:W-:-:S05]  /*0ce0*/  FMNMX R27, R26, R27, !PT ;  /* 0x0000001b1a1b7209 */ /* 0x002fca0007800000 */
[----:B------:R-:W1:Y:S01]  /*0cf0*/  SHFL.BFLY PT, R24, R27, 0x1, 0x1f ;  /* 0x0c201f001b187f89 */ /* 0x000e6200000e0000 */
[----:B0-----:R-:W-:-:S04]  /*0d00*/  FMNMX R25, R45, R25, !PT ;  /* 0x000000192d197209 */ /* 0x001fc80007800000 */
[----:B------:R-:W-:-:S05]  /*0d10*/  FMNMX R25, R25, R44, !PT ;  /* 0x0000002c19197209 */ /* 0x000fca0007800000 */
[--C-:B------:R-:W-:Y:S02]  /*0d20*/  FADD R20, R20, -R25.reuse ;  /* 0x8000001914147221 */ /* 0x100fe40000000000 */
[----:B------:R-:W-:Y:S02]  /*0d30*/  FADD R21, R21, -R25 ;  /* 0x8000001915157221 */ /* 0x000fe40000000000 */
[----:B------:R-:W-:Y:S01]  /*0d40*/  FMUL R20, R20, 1.4426950216293334961 ;  /* 0x3fb8aa3b14147820 */ /* 0x000fe20000400000 */
[----:B-1----:R-:W-:Y:S01]  /*0d50*/  FMNMX R24, R27, R24, !PT ;  /* 0x000000181b187209 */ /* 0x002fe20007800000 */
[----:B------:R-:W-:-:S03]  /*0d60*/  FMUL R26, R21, 1.4426950216293334961 ;  /* 0x3fb8aa3b151a7820 */ /* 0x000fc60000400000 */
[----:B------:R-:W-:Y:S01]  /*0d70*/  FMNMX R24, R24, R39, !PT ;  /* 0x0000002718187209 */ /* 0x000fe20007800000 */
[----:B------:R-:W-:Y:S01]  /*0d80*/  FADD R22, R22, -R25 ;  /* 0x8000001916167221 */ /* 0x000fe20000000000 */
[----:B------:R-:W-:Y:S03]  /*0d90*/  MUFU.EX2 R20, R20 ;  /* 0x0000001400147308 */ /* 0x000fe60000000800 */
[--C-:B------:R-:W-:Y:S02]  /*0da0*/  FADD R17, R17, -R24.reuse ;  /* 0x8000001811117221 */ /* 0x100fe40000000000 */
[----:B------:R-:W-:-:S03]  /*0db0*/  FADD R18, R18, -R24 ;  /* 0x8000001812127221 */ /* 0x000fc60000000000 */
[----:B------:R-:W0:Y:S01]  /*0dc0*/  MUFU.EX2 R45, R26 ;  /* 0x0000001a002d7308 */ /* 0x000e220000000800 */
[----:B------:R-:W-:Y:S02]  /*0dd0*/  FMUL R21, R22, 1.4426950216293334961 ;  /* 0x3fb8aa3b16157820 */ /* 0x000fe40000400000 */
[----:B------:R-:W-:Y:S02]  /*0de0*/  FADD R16, R16, -R25 ;  /* 0x8000001910107221 */ /* 0x000fe40000000000 */
[----:B------:R-:W-:Y:S02]  /*0df0*/  FMUL R17, R17, 1.4426950216293334961 ;  /* 0x3fb8aa3b11117820 */ /* 0x000fe40000400000 */
[----:B------:R-:W-:Y:S01]  /*0e00*/  FMUL R27, R18, 1.4426950216293334961 ;  /* 0x3fb8aa3b121b7820 */ /* 0x000fe20000400000 */
[----:B------:R-:W1:Y:S01]  /*0e10*/  MUFU.EX2 R21, R21 ;  /* 0x0000001500157308 */ /* 0x000e620000000800 */
[----:B------:R-:W-:Y:S02]  /*0e20*/  FMUL R16, R16, 1.4426950216293334961 ;  /* 0x3fb8aa3b10107820 */ /* 0x000fe40000400000 */
[----:B------:R-:W-:-:S05]  /*0e30*/  FADD R23, R23, -R24 ;  /* 0x8000001817177221 */ /* 0x000fca0000000000 */
[----:B------:R-:W-:Y:S01]  /*0e40*/  MUFU.EX2 R17, R17 ;  /* 0x0000001100117308 */ /* 0x000fe20000000800 */
[----:B0-----:R-:W-:-:S07]  /*0e50*/  FADD R18, R20, R45 ;  /* 0x0000002d14127221 */ /* 0x001fce0000000000 */
[----:B------:R-:W-:Y:S08]  /*0e60*/  MUFU.EX2 R27, R27 ;  /* 0x0000001b001b7308 */ /* 0x000ff00000000800 */
[----:B------:R0:W4:Y:S02]  /*0e70*/  MUFU.EX2 R22, R16 ;  /* 0x0000001000167308 */ /* 0x0001240000000800 */
[----:B0-----:R-:W-:Y:S01]  /*0e80*/  F2FP.PACK_AB R16, R45, R20 ;  /* 0x000000142d10723e */ /* 0x001fe200000000ff */
[----:B------:R-:W-:-:S02]  /*0e90*/  FADD R20, R19, -R24 ;  /* 0x8000001813147221 */ /* 0x000fc40000000000 */
[----:B------:R-:W-:Y:S02]  /*0ea0*/  FMUL R45, R23, 1.4426950216293334961 ;  /* 0x3fb8aa3b172d7820 */ /* 0x000fe40000400000 */
[----:B-1----:R-:W-:Y:S02]  /*0eb0*/  FADD R23, R21, R18 ;  /* 0x0000001215177221 */ /* 0x002fe40000000000 */
[----:B------:R-:W0:Y:S01]  /*0ec0*/  MUFU.EX2 R19, R45 ;  /* 0x0000002d00137308 */ /* 0x000e220000000800 */
[C---:B----4-:R-:W-:Y:S01]  /*0ed0*/  F2FP.PACK_AB R18, R22.reuse, R21 ;  /* 0x000000151612723e */ /* 0x050fe200000000ff */
[----:B------:R-:W-:Y:S02]  /*0ee0*/  FADD R26, R22, R23 ;  /* 0x00000017161a7221 */ /* 0x000fe40000000000 */
[----:B------:R-:W-:Y:S01]  /*0ef0*/  FADD R39, -R24, R39 ;  /* 0x0000002718277221 */ /* 0x000fe20000000100 */
[----:B--2---:R1:W-:Y:S04]  /*0f00*/  STS.U16 [R35+0x800], R46 ;  /* 0x0008002e23007388 */ /* 0x0043e80000000400 */
[----:B---3--:R-:W-:Y:S01]  /*0f10*/  STS.U16 [R35+0x900], R48 ;  /* 0x0009003023007388 */ /* 0x008fe20000000400 */
[----:B-1----:R-:W-:-:S02]  /*0f20*/  FMUL R46, R20, 1.4426950216293334961 ;  /* 0x3fb8aa3b142e7820 */ /* 0x002fc40000400000 */
[----:B------:R-:W-:Y:S02]  /*0f30*/  FADD R20, -R25, R44 ;  /* 0x0000002c19147221 */ /* 0x000fe40000000100 */
[----:B------:R-:W-:Y:S02]  /*0f40*/  FADD R44, R17, R27 ;  /* 0x0000001b112c7221 */ /* 0x000fe40000000000 */
[----:B------:R-:W1:Y:S01]  /*0f50*/  MUFU.EX2 R46, R46 ;  /* 0x0000002e002e7308 */ /* 0x000e620000000800 */
[----:B------:R-:W-:Y:S01]  /*0f60*/  F2FP.PACK_AB R17, R27, R17 ;  /* 0x000000111b11723e */ /* 0x000fe200000000ff */
[----:B------:R-:W-:Y:S01]  /*0f70*/  FMUL R27, R20, 1.4426950216293334961 ;  /* 0x3fb8aa3b141b7820 */ /* 0x000fe20000400000 */
[----:B------:R-:W-:Y:S01]  /*0f80*/  BAR.SYNC.DEFER_BLOCKING 0x0 ;  /* 0x0000000000007b1d */ /* 0x000fe20000010000 */
[----:B0-----:R-:W-:Y:S02]  /*0f90*/  FADD R47, R19, R44 ;  /* 0x0000002c132f7221 */ /* 0x001fe40000000000 */
[----:B------:R-:W-:-:S03]  /*0fa0*/  FMUL R39, R39, 1.4426950216293334961 ;  /* 0x3fb8aa3b27277820 */ /* 0x000fc60000400000 */
[----:B------:R-:W0:Y:S01]  /*0fb0*/  MUFU.EX2 R27, R27 ;  /* 0x0000001b001b7308 */ /* 0x000e220000000800 */
[----:B------:R-:W-:Y:S01]  /*0fc0*/  LDSM.16.M88.4 R20, [R30+0x800] ;  /* 0x000800001e14783b */ /* 0x000fe20000000200 */
[----:B-1----:R-:W-:-:S06]  /*0fd0*/  FADD R47, R46, R47 ;  /* 0x0000002f2e2f7221 */ /* 0x002fcc0000000000 */
[----:B------:R-:W1:Y:S01]  /*0fe0*/  MUFU.EX2 R39, R39 ;  /* 0x0000002700277308 */ /* 0x000e620000000800 */
[----:B------:R-:W2:Y:S04]  /*0ff0*/  SHFL.BFLY PT, R45, R26, 0x2, 0x1f ;  /* 0x0c401f001a2d7f89 */ /* 0x000ea800000e0000 */
[----:B------:R-:W3:Y:S01]  /*1000*/  SHFL.BFLY PT, R44, R47, 0x2, 0x1f ;  /* 0x0c401f002f2c7f89 */ /* 0x000ee200000e0000 */
[----:B------:R-:W-:Y:S01]  /*1010*/  F2FP.PACK_AB R19, R46, R19 ;  /* 0x000000132e13723e */ /* 0x000fe200000000ff */
[C---:B0-----:R-:W-:Y:S02]  /*1020*/  FMUL R12, R27.reuse, R12 ;  /* 0x0000000c1b0c7220 */ /* 0x041fe40000400000 */
[----:B------:R-:W-:Y:S02]  /*1030*/  FMUL R13, R27, R13 ;  /* 0x0000000d1b0d7220 */ /* 0x000fe40000400000 */
[----:B-1----:R-:W-:-:S02]  /*1040*/  FMUL R14, R39, R14 ;  /* 0x0000000e270e7220 */ /* 0x002fc40000400000 */
[----:B------:R-:W-:Y:S01]  /*1050*/  FMUL R15, R39, R15 ;  /* 0x0000000f270f7220 */ /* 0x000fe20000400000 */
[----:B------:R-:W-:Y:S01]  /*1060*/  UIADD3 UR4, UP0, UR4, 0x10, URZ ;  /* 0x0000001004047890 */ /* 0x000fe2000ff1e03f */
[C---:B------:R-:W-:Y:S02]  /*1070*/  FMUL R8, R27.reuse, R8 ;  /* 0x000000081b087220 */ /* 0x040fe40000400000 */
[----:B--2---:R-:W-:Y:S02]  /*1080*/  FADD R45, R26, R45 ;  /* 0x0000002d1a2d7221 */ /* 0x004fe40000000000 */
[----:B------:R-:W-:Y:S02]  /*1090*/  FMUL R9, R27, R9 ;  /* 0x000000091b097220 */ /* 0x000fe40000400000 */
[C---:B------:R-:W-:Y:S01]  /*10a0*/  FMUL R10, R39.reuse, R10 ;  /* 0x0000000a270a7220 */ /* 0x040fe20000400000 */
[----:B------:R-:W0:Y:S01]  /*10b0*/  SHFL.BFLY PT, R26, R45, 0x1, 0x1f ;  /* 0x0c201f002d1a7f89 */ /* 0x000e2200000e0000 */
[----:B------:R-:W-:Y:S01]  /*10c0*/  HMMA.16816.F32 R12, R16, R20, R12 ;  /* 0x00000014100c723c */ /* 0x000fe2000000180c */
[----:B------:R-:W-:-:S06]  /*10d0*/  FMUL R11, R39, R11 ;  /* 0x0000000b270b7220 */ /* 0x000fcc0000400000 */
[----:B---3--:R-:W-:Y:S01]  /*10e0*/  FADD R21, R47, R44 ;  /* 0x0000002c2f157221 */ /* 0x008fe20000000000 */
[----:B------:R-:W-:-:S04]  /*10f0*/  UIADD3.X UR5, URZ, UR5, URZ, UP0, !UPT ;  /* 0x000000053f057290 */ /* 0x000fc800087fe43f */
[----:B------:R-:W1:Y:S01]  /*1100*/  SHFL.BFLY PT, R20, R21, 0x1, 0x1f ;  /* 0x0c201f0015147f89 */ /* 0x000e6200000e0000 */
[----:B------:R-:W-:Y:S01]  /*1110*/  HMMA.16816.F32 R8, R16, R22, R8 ;  /* 0x000000161008723c */ /* 0x000fe20000001808 */
[----:B------:R-:W-:-:S06]  /*1120*/  ISETP.LE.U32.AND P0, PT, R34, UR4, PT ;  /* 0x0000000422007c0c */ /* 0x000fcc000bf03070 */
[----:B------:R-:W-:-:S05]  /*1130*/  IMAD.U32 R17, RZ, RZ, UR5 ;  /* 0x00000005ff117e24 */ /* 0x000fca000f8e00ff */
[----:B------:R-:W-:Y:S01]  /*1140*/  ISETP.GE.U32.AND.EX P0, PT, R17, RZ, PT, P0 ;  /* 0x000000ff1100720c */ /* 0x000fe20003f06100 */
[----:B------:R-:W-:Y:S02]  /*1150*/  IMAD.MOV.U32 R16, RZ, RZ, 0x10 ;  /* 0x00000010ff107424 */ /* 0x000fe400078e00ff */
[----:B0-----:R-:W-:Y:S01]  /*1160*/  FADD R26, R45, R26 ;  /* 0x0000001a2d1a7221 */ /* 0x001fe20000000000 */
[----:B------:R-:W-:Y:S01]  /*1170*/  MOV R44, R25 ;  /* 0x00000019002c7202 */ /* 0x000fe20000000f00 */
[C---:B------:R-:W-:Y:S02]  /*1180*/  IMAD R32, R16.reuse, c[0x0][0x1b4], R32 ;  /* 0x00006d0010207a24 */ /* 0x040fe400078e0220 */
[----:B-1----:R-:W-:Y:S02]  /*1190*/  FADD R20, R21, R20 ;  /* 0x0000001415147221 */ /* 0x002fe40000000000 */
[----:B------:R-:W-:Y:S02]  /*11a0*/  IMAD R31, R16, c[0x0][0x1a4], R31 ;  /* 0x00006900101f7a24 */ /* 0x000fe400078e021f */
[----:B------:R-:W-:-:S02]  /*11b0*/  FFMA R0, R39, R0, R20 ;  /* 0x0000000027007223 */ /* 0x000fc40000000014 */
[----:B------:R-:W-:Y:S02]  /*11c0*/  FFMA R2, R27, R2, R26 ;  /* 0x000000021b027223 */ /* 0x000fe4000000001a */
[----:B------:R-:W-:Y:S01]  /*11d0*/  IMAD.MOV.U32 R39, RZ, RZ, R24 ;  /* 0x000000ffff277224 */ /* 0x000fe200078e0018 */
[----:B------:R-:W-:Y:S05]  /*11e0*/  @!P0 BRA `(.L_x_1) ;  /* 0xfffff70000008947 */ /* 0x000fea000383ffff */
.L_x_0:
[C---:B------:R-:W-:Y:S01]  /*11f0*/  SHF.L.U32 R28, R4.reuse, 0x2, RZ ;  /* 0x00000002041c7819 */ /* 0x040fe200000006ff */
[----:B------:R-:W-:Y:S01]  /*1200*/  IMAD.MOV.U32 R26, RZ, RZ, R2 ;  /* 0x000000ffff1a7224 */ /* 0x000fe200078e0002 */
[----:B------:R-:W-:Y:S01]  /*1210*/  MOV R21, R9 ;  /* 0x0000000900157202 */ /* 0x000fe20000000f00 */
[----:B------:R-:W-:Y:S01]  /*1220*/  IMAD R9, R3, c[0x0][0x1c0], RZ ;  /* 0x0000700003097a24 */ /* 0x000fe200078e02ff */
[----:B------:R-:W-:Y:S01]  /*1230*/  LOP3.LUT R22, R4, 0x18, RZ, 0xc0, !PT ;  /* 0x0000001804167812 */ /* 0x000fe200078ec0ff */
[----:B------:R-:W-:Y:S01]  /*1240*/  IMAD R19, R37, c[0x0][0x1c4], RZ ;  /* 0x0000710025137a24 */ /* 0x000fe200078e02ff */
[----:B------:R-:W-:Y:S01]  /*1250*/  LOP3.LUT R18, R28, 0xc0, RZ, 0xc0, !PT ;  /* 0x000000c01c127812 */ /* 0x000fe200078ec0ff */
[----:B------:R-:W-:Y:S01]  /*1260*/  IMAD.MOV.U32 R23, RZ, RZ, R0 ;  /* 0x000000ffff177224 */ /* 0x000fe200078e0000 */
[C---:B------:R-:W-:Y:S01]  /*1270*/  FSETP.GEU.AND P0, PT, R26.reuse, 1.175494350822287508e-38, PT ;  /* 0x008000001a00780b */ /* 0x040fe20003f0e000 */
[----:B------:R-:W-:Y:S01]  /*1280*/  FMUL R7, R26, 8388608 ;  /* 0x4b0000001a077820 */ /* 0x000fe20000400000 */
[----:B------:R-:W-:Y:S01]  /*1290*/  SHF.L.U32 R0, R9, 0x1, RZ ;  /* 0x0000000109007819 */ /* 0x000fe200000006ff */
[----:B------:R-:W-:Y:S01]  /*12a0*/  IMAD.SHL.U32 R17, R19, 0x2, RZ ;  /* 0x0000000213117824 */ /* 0x000fe200078e00ff */
[C---:B------:R-:W-:Y:S01]  /*12b0*/  FSETP.GEU.AND P3, PT, R23.reuse, 1.175494350822287508e-38, PT ;  /* 0x008000001700780b */ /* 0x040fe20003f6e000 */
[----:B------:R-:W-:Y:S01]  /*12c0*/  FMUL R16, R23, 8388608 ;  /* 0x4b00000017107820 */ /* 0x000fe20000400000 */
[----:B------:R-:W-:Y:S01]  /*12d0*/  FSEL R2, R7, R26, !P0 ;  /* 0x0000001a07027208 */ /* 0x000fe20004000000 */
[----:B------:R-:W-:Y:S01]  /*12e0*/  IMAD R27, R22, 0x4, R5 ;  /* 0x00000004161b7824 */ /* 0x000fe200078e0205 */
[----:B------:R-:W-:Y:S01]  /*12f0*/  IADD3 R0, P4, P5, R17, c[0x0][0x178], R0 ;  /* 0x00005e0011007a10 */ /* 0x000fe20007d9e000 */
[----:B------:R-:W-:Y:S01]  /*1300*/  IMAD R30, R5, 0x8, R18 ;  /* 0x00000008051e7824 */ /* 0x000fe200078e0212 */
[--C-:B------:R-:W-:Y:S01]  /*1310*/  SHF.R.S32.HI R5, RZ, 0x5, R4.reuse ;  /* 0x00000005ff057819 */ /* 0x100fe20000011404 */
[----:B------:R-:W-:Y:S01]  /*1320*/  IMAD.HI R17, R9, 0x2, RZ ;  /* 0x0000000209117827 */ /* 0x000fe200078e02ff */
[----:B------:R-:W-:Y:S01]  /*1330*/  FSEL R7, R16, R23, !P3 ;  /* 0x0000001710077208 */ /* 0x000fe20005800000 */
[----:B------:R-:W-:Y:S01]  /*1340*/  BAR.SYNC.DEFER_BLOCKING 0x0 ;  /* 0x0000000000007b1d */ /* 0x000fe20000010000 */
[----:B------:R-:W-:Y:S01]  /*1350*/  SGXT R5, R5, 0x1 ;  /* 0x000000010505781a */ /* 0x000fe20000000200 */
[----:B------:R-:W-:Y:S01]  /*1360*/  IMAD.HI R16, R19, 0x2, RZ ;  /* 0x0000000213107827 */ /* 0x000fe200078e02ff */
[----:B------:R-:W-:-:S02]  /*1370*/  SHF.R.U32.HI R29, RZ, 0x1, R4 ;  /* 0x00000001ff1d7819 */ /* 0x000fc40000011604 */
[----:B------:R-:W-:Y:S01]  /*1380*/  LOP3.LUT R5, R5, 0x408, RZ, 0xc0, !PT ;  /* 0x0000040805057812 */ /* 0x000fe200078ec0ff */
[----:B------:R-:W-:Y:S01]  /*1390*/  IMAD.MOV.U32 R20, RZ, RZ, R8 ;  /* 0x000000ffff147224 */ /* 0x000fe200078e0008 */
[----:B------:R-:W-:Y:S01]  /*13a0*/  IADD3 R8, R2, -0x3f3504f3, RZ ;  /* 0xc0cafb0d02087810 */ /* 0x000fe20007ffe0ff */
[----:B------:R-:W-:Y:S01]  /*13b0*/  IMAD R38, R27, 0x4, R38 ;  /* 0x000000041b267824 */ /* 0x000fe200078e0226 */
[----:B------:R-:W-:Y:S02]  /*13c0*/  FSETP.GT.AND P2, PT, |R26|, 8.50705917302346158658e+37, PT ;  /* 0x7e8000001a00780b */ /* 0x000fe40003f44200 */
[----:B------:R-:W-:Y:S02]  /*13d0*/  IADD3.X R17, R16, c[0x0][0x17c], R17, P4, P5 ;  /* 0x00005f0010117a10 */ /* 0x000fe400027ea411 */
[----:B------:R-:W-:Y:S02]  /*13e0*/  FSETP.GT.AND P4, PT, |R23|, 8.50705917302346158658e+37, PT ;  /* 0x7e8000001700780b */ /* 0x000fe40003f84200 */
[----:B------:R-:W-:-:S02]  /*13f0*/  LOP3.LUT R27, R8, 0xff800000, RZ, 0xc0, !PT ;  /* 0xff800000081b7812 */ /* 0x000fc400078ec0ff */
[----:B------:R-:W-:Y:S02]  /*1400*/  LOP3.LUT R19, R29, 0x4, RZ, 0xc0, !PT ;  /* 0x000000041d137812 */ /* 0x000fe400078ec0ff */
[----:B------:R-:W-:Y:S01]  /*1410*/  IADD3 R8, R7, -0x3f3504f3, RZ ;  /* 0xc0cafb0d07087810 */ /* 0x000fe20007ffe0ff */
[----:B------:R-:W0:Y:S01]  /*1420*/  I2F R18, R27 ;  /* 0x0000001b00127306 */ /* 0x000e220000201400 */
[----:B------:R-:W-:Y:S01]  /*1430*/  LOP3.LUT R29, R5, 0x7c, R28, 0x78, !PT ;  /* 0x0000007c051d7812 */ /* 0x000fe200078e781c */
[----:B------:R-:W-:Y:S01]  /*1440*/  IMAD.IADD R16, R19, 0x1, R30 ;  /* 0x0000000113107824 */ /* 0x000fe200078e021e */
[C---:B------:R-:W-:Y:S01]  /*1450*/  FSETP.GEU.AND P1, PT, |R26|.reuse, 1.175494350822287508e-38, PT ;  /* 0x008000001a00780b */ /* 0x040fe20003f2e200 */
[----:B------:R-:W-:Y:S01]  /*1460*/  @P2 FMUL R26, R26, 0.25 ;  /* 0x3e8000001a1a2820 */ /* 0x000fe20000400000 */
[----:B------:R-:W-:Y:S01]  /*1470*/  FSEL R5, RZ, -23, P3 ;  /* 0xc1b80000ff057808 */ /* 0x000fe20001800000 */
[----:B------:R-:W-:Y:S01]  /*1480*/  @P2 FMUL R12, R12, 0.25 ;  /* 0x3e8000000c0c2820 */ /* 0x000fe20000400000 */
[C---:B------:R-:W-:Y:S01]  /*1490*/  FSETP.GEU.AND P3, PT, |R23|.reuse, 1.175494350822287508e-38, PT ;  /* 0x008000001700780b */ /* 0x040fe20003f6e200 */
[----:B------:R-:W-:Y:S01]  /*14a0*/  @P4 FMUL R23, R23, 0.25 ;  /* 0x3e80000017174820 */ /* 0x000fe20000400000 */
[----:B------:R-:W-:Y:S01]  /*14b0*/  LOP3.LUT R8, R8, 0xff800000, RZ, 0xc0, !PT ;  /* 0xff80000008087812 */ /* 0x000fe200078ec0ff */
[----:B------:R-:W-:Y:S01]  /*14c0*/  @P2 FMUL R21, R21, 0.25 ;  /* 0x3e80000015152820 */ /* 0x000fe20000400000 */
[----:B------:R-:W-:Y:S01]  /*14d0*/  SHF.R.U32.HI R9, RZ, 0x1, R22 ;  /* 0x00000001ff097819 */ /* 0x000fe20000011616 */
[----:B------:R-:W-:Y:S01]  /*14e0*/  @P2 FMUL R20, R20, 0.25 ;  /* 0x3e80000014142820 */ /* 0x000fe20000400000 */
[----:B------:R-:W1:Y:S01]  /*14f0*/  I2F R22, R8 ;  /* 0x0000000800167306 */ /* 0x000e620000201400 */
[----:B------:R-:W-:Y:S01]  /*1500*/  FSEL R19, RZ, -23, P0 ;  /* 0xc1b80000ff137808 */ /* 0x000fe20000000000 */
[----:B------:R-:W-:Y:S01]  /*1510*/  @P2 FMUL R13, R13, 0.25 ;  /* 0x3e8000000d0d2820 */ /* 0x000fe20000400000 */
[----:B------:R-:W-:Y:S01]  /*1520*/  LOP3.LUT R4, R4, 0x40, RZ, 0xc0, !PT ;  /* 0x0000004004047812 */ /* 0x000fe200078ec0ff */
[----:B------:R-:W-:Y:S01]  /*1530*/  @!P1 FMUL R26, R26, 16777216 ;  /* 0x4b8000001a1a9820 */ /* 0x000fe20000400000 */
[----:B------:R-:W-:Y:S01]  /*1540*/  LEA R9, R38, R9, 0x2 ;  /* 0x0000000926097211 */ /* 0x000fe200078e10ff */
[----:B0-----:R-:W-:Y:S01]  /*1550*/  FFMA.FTZ R19, R18, 1.1920928955078125e-07, R19 ;  /* 0x3400000012137823 */ /* 0x001fe20000010013 */
[----:B------:R-:W-:Y:S01]  /*1560*/  ISETP.NE.U32.AND P0, PT, R4, RZ, PT ;  /* 0x000000ff0400720c */ /* 0x000fe20003f05070 */
[----:B------:R-:W-:Y:S01]  /*1570*/  @!P3 FMUL R23, R23, 16777216 ;  /* 0x4b8000001717b820 */ /* 0x000fe20000400000 */
[----:B------:R-:W-:Y:S01]  /*1580*/  LOP3.LUT R35, R9, 0x4, RZ, 0x3c, !PT ;  /* 0x0000000409237812 */ /* 0x000fe200078e3cff */
[----:B------:R-:W0:Y:S01]  /*1590*/  MUFU.RCP R26, R26 ;  /* 0x0000001a001a7308 */ /* 0x000e220000001000 */
[----:B------:R-:W-:Y:S01]  /*15a0*/  @P4 FMUL R11, R11, 0.25 ;  /* 0x3e8000000b0b4820 */ /* 0x000fe20000400000 */
[----:B------:R-:W-:Y:S01]  /*15b0*/  LOP3.LUT R31, R9, 0xc, RZ, 0x3c, !PT ;  /* 0x0000000c091f7812 */ /* 0x000fe200078e3cff */
[----:B------:R-:W-:Y:S01]  /*15c0*/  @P4 FMUL R15, R15, 0.25 ;  /* 0x3e8000000f0f4820 */ /* 0x000fe20000400000 */
[----:B------:R-:W-:Y:S01]  /*15d0*/  ISETP.GE.U32.AND P2, PT, R2, 0x7f800000, PT ;  /* 0x7f8000000200780c */ /* 0x000fe20003f46070 */
[----:B------:R-:W-:Y:S01]  /*15e0*/  @P4 FMUL R10, R10, 0.25 ;  /* 0x3e8000000a0a4820 */ /* 0x000fe20000400000 */
[----:B------:R-:W-:Y:S01]  /*15f0*/  LOP3.LUT R6, R6, 0xf8, RZ, 0xc0, !PT ;  /* 0x000000f806067812 */ /* 0x000fe200078ec0ff */
[----:B-1----:R-:W-:Y:S01]  /*1600*/  FFMA.FTZ R18, R22, 1.1920928955078125e-07, R5 ;  /* 0x3400000016127823 */ /* 0x002fe20000010005 */
[----:B------:R-:W1:Y:S01]  /*1610*/  MUFU.RCP R23, R23 ;  /* 0x0000001700177308 */ /* 0x000e620000001000 */
[----:B------:R-:W-:Y:S01]  /*1620*/  IMAD.IADD R22, R2, 0x1, -R27 ;  /* 0x0000000102167824 */ /* 0x000fe200078e0a1b */
[----:B------:R-:W-:Y:S01]  /*1630*/  MOV R5, 0x3dc6b27f ;  /* 0x3dc6b27f00057802 */ /* 0x000fe20000000f00 */
[----:B------:R-:W-:-:S02]  /*1640*/  @P4 FMUL R14, R14, 0.25 ;  /* 0x3e8000000e0e4820 */ /* 0x000fc40000400000 */
[----:B------:R-:W-:Y:S02]  /*1650*/  FADD R22, R22, -1 ;  /* 0xbf80000016167421 */ /* 0x000fe40000000000 */
[----:B------:R-:W-:Y:S02]  /*1660*/  @!P1 FMUL R12, R12, 16777216 ;  /* 0x4b8000000c0c9820 */ /* 0x000fe40000400000 */
[----:B------:R-:W-:Y:S02]  /*1670*/  @!P1 FMUL R21, R21, 16777216 ;  /* 0x4b80000015159820 */ /* 0x000fe40000400000 */
[----:B------:R-:W-:Y:S02]  /*1680*/  @!P1 FMUL R20, R20, 16777216 ;  /* 0x4b80000014149820 */ /* 0x000fe40000400000 */
[----:B------:R-:W-:Y:S01]  /*1690*/  @!P1 FMUL R13, R13, 16777216 ;  /* 0x4b8000000d0d9820 */ /* 0x000fe20000400000 */
[----:B------:R-:W-:Y:S01]  /*16a0*/  ISETP.GE.U32.AND P1, PT, R7, 0x7f800000, PT ;  /* 0x7f8000000700780c */ /* 0x000fe20003f26070 */
[----:B------:R-:W-:-:S02]  /*16b0*/  FFMA.FTZ R27, R22, R5, -0.16845393180847167969 ;  /* 0xbe2c7f30161b7423 */ /* 0x000fc40000010005 */
[----:B------:R-:W-:Y:S02]  /*16c0*/  @!P3 FMUL R11, R11, 16777216 ;  /* 0x4b8000000b0bb820 */ /* 0x000fe40000400000 */
[----:B------:R-:W-:Y:S02]  /*16d0*/  @!P3 FMUL R15, R15, 16777216 ;  /* 0x4b8000000f0fb820 */ /* 0x000fe40000400000 */
[----:B------:R-:W-:Y:S02]  /*16e0*/  @!P3 FMUL R10, R10, 16777216 ;  /* 0x4b8000000a0ab820 */ /* 0x000fe40000400000 */
[----:B------:R-:W-:Y:S02]  /*16f0*/  @!P3 FMUL R14, R14, 16777216 ;  /* 0x4b8000000e0eb820 */ /* 0x000fe40000400000 */
[----:B------:R-:W-:Y:S02]  /*1700*/  IMAD R4, R4, 0x2, R29 ;  /* 0x0000000204047824 */ /* 0x000fe400078e021d */
[----:B0-----:R-:W-:-:S02]  /*1710*/  FMUL R29, R26, R12 ;  /* 0x0000000c1a1d7220 */ /* 0x001fc40000400000 */
[C---:B------:R-:W-:Y:S02]  /*1720*/  FMUL R21, R26.reuse, R21 ;  /* 0x000000151a157220 */ /* 0x040fe40000400000 */
[----:B------:R-:W-:Y:S02]  /*1730*/  FMUL R20, R26, R20 ;  /* 0x000000141a147220 */ /* 0x000fe40000400000 */
[----:B------:R-:W-:Y:S02]  /*1740*/  FFMA.FTZ R27, R22, R27, 0.1716887056827545166 ;  /* 0x3e2fcf2a161b7423 */ /* 0x000fe4000001001b */
[----:B------:R-:W-:Y:S01]  /*1750*/  FMUL R28, R26, R13 ;  /* 0x0000000d1a1c7220 */ /* 0x000fe20000400000 */
[----:B------:R-:W-:Y:S01]  /*1760*/  F2FP.PACK_AB R29, R20, R29 ;  /* 0x0000001d141d723e */ /* 0x000fe200000000ff */
[C---:B-1----:R-:W-:Y:S01]  /*1770*/  FMUL R11, R23.reuse, R11 ;  /* 0x0000000b170b7220 */ /* 0x042fe20000400000 */
[----:B------:R-:W-:Y:S01]  /*1780*/  MOV R20, c[0x0][0x1c8] ;  /* 0x0000720000147a02 */ /* 0x000fe20000000f00 */
[----:B------:R-:W-:Y:S01]  /*1790*/  FMUL R12, R23, R15 ;  /* 0x0000000f170c7220 */ /* 0x000fe20000400000 */
[----:B------:R-:W-:Y:S01]  /*17a0*/  F2FP.PACK_AB R21, R21, R28 ;  /* 0x0000001c1515723e */ /* 0x000fe200000000ff */
[C---:B------:R-:W-:Y:S01]  /*17b0*/  FMUL R10, R23.reuse, R10 ;  /* 0x0000000a170a7220 */ /* 0x040fe20000400000 */
[----:B------:R0:W-:Y:S01]  /*17c0*/  STS [R4], R29 ;  /* 0x0000001d04007388 */ /* 0x0001e20000000800 */
[----:B------:R-:W-:Y:S01]  /*17d0*/  FMUL R13, R23, R14 ;  /* 0x0000000e170d7220 */ /* 0x000fe20000400000 */
[----:B------:R-:W-:Y:S01]  /*17e0*/  F2FP.PACK_AB R11, R11, R12 ;  /* 0x0000000c0b0b723e */ /* 0x000fe200000000ff */
[----:B------:R-:W-:Y:S01]  /*17f0*/  FFMA.FTZ R27, R22, R27, -0.17900948226451873779 ;  /* 0xbe374e43161b7423 */ /* 0x000fe2000001001b */
[----:B------:R-:W-:Y:S01]  /*1800*/  LOP3.LUT R12, R4, 0x4, RZ, 0x3c, !PT ;  /* 0x00000004040c7812 */ /* 0x000fe200078e3cff */
[----:B------:R1:W-:Y:S01]  /*1810*/  STS [R4+0x100], R21 ;  /* 0x0001001504007388 */ /* 0x0003e20000000800 */
[----:B------:R-:W-:Y:S01]  /*1820*/  F2FP.PACK_AB R10, R10, R13 ;  /* 0x0000000d0a0a723e */ /* 0x000fe200000000ff */
[----:B------:R-:W-:-:S02]  /*1830*/  FFMA.FTZ R27, R22, R27, 0.20512372255325317383 ;  /* 0x3e520bf4161b7423 */ /* 0x000fc4000001001b */
[----:B------:R-:W-:Y:S01]  /*1840*/  STS [R12+0x300], R11 ;  /* 0x0003000b0c007388 */ /* 0x000fe20000000800 */
[----:B------:R-:W-:Y:S01]  /*1850*/  IMAD.IADD R28, R7, 0x1, -R8 ;  /* 0x00000001071c7824 */ /* 0x000fe200078e0a08 */
[----:B0-----:R-:W-:Y:S01]  /*1860*/  LOP3.LUT R29, R9, 0x8, RZ, 0x3c, !PT ;  /* 0x00000008091d7812 */ /* 0x001fe200078e3cff */
[----:B------:R-:W-:Y:S01]  /*1870*/  FFMA.FTZ R27, R22, R27, -0.24046532809734344482 ;  /* 0xbe763c8b161b7423 */ /* 0x000fe2000001001b */
[----:B------:R0:W-:Y:S01]  /*1880*/  STS [R12+0x200], R10 ;  /* 0x0002000a0c007388 */ /* 0x0001e20000000800 */
[----:B------:R-:W-:Y:S02]  /*1890*/  FADD R28, R28, -1 ;  /* 0xbf8000001c1c7421 */ /* 0x000fe40000000000 */
[----:B------:R-:W-:Y:S01]  /*18a0*/  FFMA.FTZ R27, R22, R27, 0.28857114911079406738 ;  /* 0x3e93bf99161b7423 */ /* 0x000fe2000001001b */
[----:B------:R-:W-:Y:S01]  /*18b0*/  BAR.SYNC.DEFER_BLOCKING 0x0 ;  /* 0x0000000000007b1d */ /* 0x000fe20000010000 */
[----:B------:R-:W-:Y:S02]  /*18c0*/  IMAD R13, R36, c[0x0][0x1c8], RZ ;  /* 0x00007200240d7a24 */ /* 0x000fe400078e02ff */
[----:B------:R-:W-:-:S02]  /*18d0*/  FFMA.FTZ R27, R22, R27, -0.36067417263984680176 ;  /* 0xbeb8aa49161b7423 */ /* 0x000fc4000001001b */
[----:B------:R-:W-:Y:S01]  /*18e0*/  FFMA.FTZ R5, R28, R5, -0.16845393180847167969 ;  /* 0xbe2c7f301c057423 */ /* 0x000fe20000010005 */
[-C--:B-1----:R-:W-:Y:S01]  /*18f0*/  LEA R4, P3, R13, R0.reuse, 0x1 ;  /* 0x000000000d047211 */ /* 0x082fe200078608ff */
[----:B------:R-:W-:Y:S02]  /*1900*/  FFMA.FTZ R27, R22, R27, 0.48089820146560668945 ;  /* 0x3ef6384a161b7423 */ /* 0x000fe4000001001b */
[----:B------:R-:W-:Y:S02]  /*1910*/  IMAD R15, R20, 0x2, R13 ;  /* 0x00000002140f7824 */ /* 0x000fe400078e020d */
[----:B------:R-:W-:Y:S02]  /*1920*/  FFMA.FTZ R5, R28, R5, 0.1716887056827545166 ;  /* 0x3e2fcf2a1c057423 */ /* 0x000fe40000010005 */
[----:B------:R-:W-:Y:S01]  /*1930*/  FFMA.FTZ R27, R22, R27, -0.72134751081466674805 ;  /* 0xbf38aa3b161b7423 */ /* 0x000fe2000001001b */
[----:B------:R-:W-:Y:S01]  /*1940*/  LEA R8, P4, R15, R0, 0x1 ;  /* 0x000000000f087211 */ /* 0x000fe200078808ff */
[----:B------:R-:W-:-:S02]  /*1950*/  IMAD R21, R20, 0x2, R15 ;  /* 0x0000000214157824 */ /* 0x000fc400078e020f */
[----:B------:R-:W-:Y:S02]  /*1960*/  FFMA.FTZ R5, R28, R5, -0.17900948226451873779 ;  /* 0xbe374e431c057423 */ /* 0x000fe40000010005 */
[----:B------:R-:W-:Y:S01]  /*1970*/  FMUL R27, R22, R27 ;  /* 0x0000001b161b7220 */ /* 0x000fe20000400000 */
[----:B------:R-:W-:Y:S01]  /*1980*/  LEA R23, R20, R21, 0x1 ;  /* 0x0000001514177211 */ /* 0x000fe200078e08ff */
[----:B------:R-:W-:Y:S01]  /*1990*/  FFMA.FTZ R5, R28, R5, 0.20512372255325317383 ;  /* 0x3e520bf41c057423 */ /* 0x000fe20000010005 */
[----:B0-----:R-:W-:Y:S01]  /*19a0*/  LEA R10, P5, R21, R0, 0x1 ;  /* 0x00000000150a7211 */ /* 0x001fe200078a08ff */
[----:B------:R-:W-:Y:S01]  /*19b0*/  FMUL R27, R22, R27 ;  /* 0x0000001b161b7220 */ /* 0x000fe20000400000 */
[----:B------:R0:W1:Y:S01]  /*19c0*/  LDS R33, [R9] ;  /* 0x0000000009217984 */ /* 0x0000620000000800 */
[----:B------:R-:W-:Y:S02]  /*19d0*/  FFMA.FTZ R5, R28, R5, -0.24046532809734344482 ;  /* 0xbe763c8b1c057423 */ /* 0x000fe40000010005 */
[----:B------:R-:W-:Y:S01]  /*19e0*/  FFMA.FTZ R30, R22, 1.4426950216293334961, R27 ;  /* 0x3fb8aa3b161e7823 */ /* 0x000fe2000001001b */
[----:B------:R-:W2:Y:S01]  /*19f0*/  LDS R35, [R35] ;  /* 0x0000000023237984 */ /* 0x000ea20000000800 */
[----:B------:R-:W-:-:S02]  /*1a00*/  IMAD R27, R20, 0x2, R23 ;  /* 0x00000002141b7824 */ /* 0x000fc400078e0217 */
[----:B------:R-:W-:Y:S01]  /*1a10*/  FFMA.FTZ R11, R28, R5, 0.28857114911079406738 ;  /* 0x3e93bf991c0b7423 */ /* 0x000fe20000010005 */
[----:B------:R-:W3:Y:S01]  /*1a20*/  LDS R29, [R29] ;  /* 0x000000001d1d7984 */ /* 0x000ee20000000800 */
[----:B------:R-:W-:Y:S01]  /*1a30*/  IMAD R41, R20, 0x2, R27 ;  /* 0x0000000214297824 */ /* 0x000fe200078e021b */
[----:B------:R-:W-:Y:S01]  /*1a40*/  LEA.HI.X.SX32 R5, R13, R17, 0x1, P3 ;  /* 0x000000110d057211 */ /* 0x000fe200018f0eff */
[C---:B------:R-:W-:Y:S01]  /*1a50*/  FFMA.FTZ R13, R28.reuse, R11, -0.36067417263984680176 ;  /* 0xbeb8aa491c0d7423 */ /* 0x040fe2000001000b */
[----:B------:R-:W4:Y:S01]  /*1a60*/  LDS R31, [R31] ;  /* 0x000000001f1f7984 */ /* 0x000f220000000800 */
[----:B0-----:R-:W-:Y:S01]  /*1a70*/  LEA.HI.X.SX32 R9, R15, R17, 0x1, P4 ;  /* 0x000000110f097211 */ /* 0x001fe200020f0eff */
[----:B------:R-:W-:Y:S01]  /*1a80*/  FADD R19, R19, R30 ;  /* 0x0000001e13137221 */ /* 0x000fe20000000000 */
[----:B------:R-:W-:Y:S01]  /*1a90*/  LEA R14, P4, R27, R0, 0x1 ;  /* 0x000000001b0e7211 */ /* 0x000fe200078808ff */
[----:B------:R-:W-:Y:S01]  /*1aa0*/  FFMA.FTZ R13, R28, R13, 0.48089820146560668945 ;  /* 0x3ef6384a1c0d7423 */ /* 0x000fe2000001000d */
[----:B------:R-:W-:-:S02]  /*1ab0*/  LEA R43, R20, R41, 0x1 ;  /* 0x00000029142b7211 */ /* 0x000fc400078e08ff */
[----:B------:R-:W-:Y:S01]  /*1ac0*/  LEA.HI.X.SX32 R11, R21, R17, 0x1, P5 ;  /* 0x00000011150b7211 */ /* 0x000fe200028f0eff */
[----:B------:R-:W-:Y:S01]  /*1ad0*/  FFMA.FTZ R21, R28, R13, -0.72134751081466674805 ;  /* 0xbf38aa3b1c157423 */ /* 0x000fe2000001000d */
[----:B------:R-:W-:Y:S01]  /*1ae0*/  LEA.HI.X.SX32 R15, R27, R17, 0x1, P4 ;  /* 0x000000111b0f7211 */ /* 0x000fe200020f0eff */
[----:B------:R-:W-:Y:S01]  /*1af0*/  IMAD R27, R20, 0x2, R43 ;  /* 0x00000002141b7824 */ /* 0x000fe200078e022b */
[-C--:B------:R-:W-:Y:S01]  /*1b00*/  LEA R12, P3, R23, R0.reuse, 0x1 ;  /* 0x00000000170c7211 */ /* 0x080fe200078608ff */
[C---:B------:R-:W-:Y:S01]  /*1b10*/  FMUL R21, R28.reuse, R21 ;  /* 0x000000151c157220 */ /* 0x040fe20000400000 */
[-C--:B------:R-:W-:Y:S02]  /*1b20*/  LEA R20, P4, R43, R0.reuse, 0x1 ;  /* 0x000000002b147211 */ /* 0x080fe400078808ff */
[----:B------:R-:W-:Y:S01]  /*1b30*/  LEA.HI.X.SX32 R13, R23, R17, 0x1, P3 ;  /* 0x00000011170d7211 */ /* 0x000fe200018f0eff */
[----:B------:R-:W-:Y:S01]  /*1b40*/  FMUL R39, R28, R21 ;  /* 0x000000151c277220 */ /* 0x000fe20000400000 */
[----:B------:R-:W-:-:S02]  /*1b50*/  LEA R22, P3, R41, R0, 0x1 ;  /* 0x0000000029167211 */ /* 0x000fc400078608ff */
[----:B------:R-:W-:Y:S01]  /*1b60*/  LEA R26, P5, R27, R0, 0x1 ;  /* 0x000000001b1a7211 */ /* 0x000fe200078a08ff */
[----:B------:R-:W-:Y:S01]  /*1b70*/  FFMA.FTZ R39, R28, 1.4426950216293334961, R39 ;  /* 0x3fb8aa3b1c277823 */ /* 0x000fe20000010027 */
[-C--:B------:R-:W-:Y:S02]  /*1b80*/  LEA.HI.X.SX32 R23, R41, R17.reuse, 0x1, P3 ;  /* 0x0000001129177211 */ /* 0x080fe400018f0eff */
[-C--:B------:R-:W-:Y:S01]  /*1b90*/  LEA.HI.X.SX32 R21, R43, R17.reuse, 0x1, P4 ;  /* 0x000000112b157211 */ /* 0x080fe200020f0eff */
[----:B------:R-:W-:Y:S01]  /*1ba0*/  FADD R18, R18, R39 ;  /* 0x0000002712127221 */ /* 0x000fe20000000000 */
[----:B------:R-:W-:Y:S01]  /*1bb0*/  LEA.HI.X.SX32 R27, R27, R17, 0x1, P5 ;  /* 0x000000111b1b7211 */ /* 0x000fe200028f0eff */
[----:B------:R-:W-:Y:S01]  /*1bc0*/  @P2 IMAD.MOV.U32 R17, RZ, RZ, 0x7f800000 ;  /* 0x7f800000ff112424 */ /* 0x000fe200078e00ff */
[----:B------:R-:W-:Y:S01]  /*1bd0*/  @P1 MOV R0, 0x7f800000 ;  /* 0x7f80000000001802 */ /* 0x000fe20000000f00 */
[----:B-1----:R-:W-:Y:S01]  /*1be0*/  STG.E.U16 [R4.64], R33 ;  /* 0x0000002104007986 */ /* 0x002fe2000c101506 */
[C---:B------:R-:W-:Y:S01]  /*1bf0*/  FSETP.NEU.AND P3, PT, R2.reuse, RZ, PT ;  /* 0x000000ff0200720b */ /* 0x040fe20003f6d000 */
[----:B------:R-:W-:Y:S01]  /*1c00*/  @P2 FFMA.FTZ R19, R2, R17, +INF ;  /* 0x7f80000002132423 */ /* 0x000fe20000010011 */
[C---:B------:R-:W-:Y:S01]  /*1c10*/  FSETP.NEU.AND P2, PT, R7.reuse, RZ, PT ;  /* 0x000000ff0700720b */ /* 0x040fe20003f4d000 */
[----:B------:R-:W-:Y:S01]  /*1c20*/  @P1 FFMA.FTZ R18, R7, R0, +INF ;  /* 0x7f80000007121423 */ /* 0x000fe20000010000 */
[----:B--2---:R-:W-:Y:S01]  /*1c30*/  STG.E.U16 [R8.64], R35 ;  /* 0x0000002308007986 */ /* 0x004fe2000c101506 */
[----:B------:R-:W-:-:S02]  /*1c40*/  PRMT R2, R33, 0x7632, R2 ;  /* 0x0000763221027816 */ /* 0x000fc40000000002 */
[----:B------:R-:W-:Y:S01]  /*1c50*/  FSEL R0, R19, -INF , P3 ;  /* 0xff80000013007808 */ /* 0x000fe20001800000 */
[----:B---3--:R0:W-:Y:S01]  /*1c60*/  STG.E.U16 [R10.64], R29 ;  /* 0x0000001d0a007986 */ /* 0x0081e2000c101506 */
[----:B------:R-:W-:-:S03]  /*1c70*/  FSEL R7, R18, -INF , P2 ;  /* 0xff80000012077808 */ /* 0x000fc60001000000 */
[----:B------:R-:W-:Y:S01]  /*1c80*/  FFMA R18, R0, 0.69314718246459960938, R25 ;  /* 0x3f31721800127823 */ /* 0x000fe20000000019 */
[----:B----4-:R1:W-:Y:S01]  /*1c90*/  STG.E.U16 [R12.64], R31 ;  /* 0x0000001f0c007986 */ /* 0x0103e2000c101506 */
[----:B------:R-:W-:Y:S01]  /*1ca0*/  PRMT R0, R29, 0x7632, R0 ;  /* 0x000076321d007816 */ /* 0x000fe20000000000 */
[----:B------:R-:W-:Y:S02]  /*1cb0*/  FFMA R19, R7, 0.69314718246459960938, R24 ;  /* 0x3f31721807137823 */ /* 0x000fe40000000018 */
[----:B------:R2:W-:Y:S01]  /*1cc0*/  STG.E.U16 [R14.64], R2 ;  /* 0x000000020e007986 */ /* 0x0005e2000c101506 */
[----:B0-----:R-:W-:Y:S02]  /*1cd0*/  PRMT R11, R35, 0x7632, R11 ;  /* 0x00007632230b7816 */ /* 0x001fe4000000000b */
[----:B-1----:R-:W-:-:S03]  /*1ce0*/  PRMT R13, R31, 0x7632, R13 ;  /* 0x000076321f0d7816 */ /* 0x002fc6000000000d */
[----:B------:R2:W-:Y:S04]  /*1cf0*/  STG.E.U16 [R22.64], R11 ;  /* 0x0000000b16007986 */ /* 0x0005e8000c101506 */
[----:B------:R2:W-:Y:S04]  /*1d00*/  STG.E.U16 [R20.64], R0 ;  /* 0x0000000014007986 */ /* 0x0005e8000c101506 */
[----:B------:R2:W-:Y:S04]  /*1d10*/  STG.E.U16 [R26.64], R13 ;  /* 0x0000000d1a007986 */ /* 0x0005e8000c101506 */
[----:B------:R-:W-:Y:S06]  /*1d20*/  BAR.SYNC.DEFER_BLOCKING 0x0 ;  /* 0x0000000000007b1d */ /* 0x000fec0000010000 */
[----:B------:R2:W-:Y:S04]  /*1d30*/  STS.64 [R6], R18 ;  /* 0x0000001206007388 */ /* 0x0005e80000000a00 */
[----:B------:R-:W-:Y:S06]  /*1d40*/  BAR.SYNC.DEFER_BLOCKING 0x0 ;  /* 0x0000000000007b1d */ /* 0x000fec0000010000 */
[----:B------:R-:W-:Y:S05]  /*1d50*/  @P0 EXIT ;  /* 0x000000000000094d */ /* 0x000fea0003800000 */
[----:B--2---:R-:W0:Y:S01]  /*1d60*/  LDS R7, [R16] ;  /* 0x0000000010077984 */ /* 0x004e220000000800 */
[----:B------:R-:W-:-:S02]  /*1d70*/  IMAD R3, R3, c[0x0][0x1cc], RZ ;  /* 0x0000730003037a24 */ /* 0x000fc400078e02ff */
[C---:B------:R-:W-:Y:S02]  /*1d80*/  IMAD.SHL.U32 R5, R37.reuse, 0x4, RZ ;  /* 0x0000000425057824 */ /* 0x040fe400078e00ff */
[----:B------:R-:W-:Y:S01]  /*1d90*/  IMAD.HI R0, R37, 0x4, RZ ;  /* 0x0000000425007827 */ /* 0x000fe200078e02ff */
[----:B------:R-:W-:-:S03]  /*1da0*/  SHF.L.U32 R2, R3, 0x2, RZ ;  /* 0x0000000203027819 */ /* 0x000fc600000006ff */
[----:B------:R-:W-:Y:S01]  /*1db0*/  IMAD.HI R3, R3, 0x4, RZ ;  /* 0x0000000403037827 */ /* 0x000fe200078e02ff */
[----:B------:R-:W-:-:S04]  /*1dc0*/  IADD3 R2, P0, P1, R5, c[0x0][0x180], R2 ;  /* 0x0000600005027a10 */ /* 0x000fc8000791e002 */
[----:B------:R-:W-:-:S05]  /*1dd0*/  IADD3.X R3, R0, c[0x0][0x184], R3, P0, P1 ;  /* 0x0000610000037a10 */ /* 0x000fca00007e2403 */
[----:B0-----:R-:W-:Y:S01]  /*1de0*/  STG.E [R2.64], R7 ;  /* 0x0000000702007986 */ /* 0x001fe2000c101906 */
[----:B------:R-:W-:Y:S05]  /*1df0*/  EXIT ;  /* 0x000000000000794d */ /* 0x000fea0003800000 */
.L_x_2:
[----:B------:R-:W-:-:S00]  /*1e00*/  BRA `(.L_x_2) ;  /* 0xfffffff000007947 */ /* 0x000fc0000383ffff */
[----:B------:R-:W-:-:S00]  /*1e10*/  NOP ;  /* 0x0000000000007918 */ /* 0x000fc00000000000 */
        /* <DEDUP_REMOVED lines=14> */
.L_x_3:


//--------------------- .nv.global.init           --------------------------
	.section	.nv.global.init,"aw",@progbits
.nv.global.init:
	.type		_$_str,@object
	.size		_$_str,(.L_0 - _$_str)
_$_str:
        /*0000*/ 	.byte	0x5f, 0x5f, 0x43, 0x55, 0x44, 0x41, 0x5f, 0x46, 0x54, 0x5a, 0x00
.L_0:


//--------------------- .nv.shared.attn_fwd       --------------------------
	.section	.nv.shared.attn_fwd,"aw",@nobits
	.sectionflags	@""
	.align	16
